	.target	sm_100a

	.elftype	@"ET_EXEC"


//--------------------- .note.nv.tkinfo           --------------------------
	.section	.note.nv.tkinfo,"",@"SHT_NOTE"
	.sectionflags	@"SHF_NOTE_NV_TKINFO"
	.tkinfo
        /*0018*/ 	.word	0x00000002
        /*0030*/ 	.string	""
        /*0030*/ 	.string	"ptxas"
        /*0030*/ 	.string	"Cuda compilation tools, release 13.0, V13.0.88"
        /*0030*/ 	.string	"Build cuda_13.0.r13.0/compiler.36424714_0"
        /*0030*/ 	.string	"-arch sm_100a -m 64 "



//--------------------- .note.nv.cuinfo           --------------------------
	.section	.note.nv.cuinfo,"",@"SHT_NOTE"
	.sectionflags	@"SHF_NOTE_NV_CUINFO"
        /*0018*/ 	.short	0x0002
        /*001a*/ 	.short	0x0064
        /*001c*/ 	.short	0x0082
	.zero		2


//--------------------- .nv.info                  --------------------------
	.section	.nv.info,"",@"SHT_CUDA_INFO"
	.align	4


	//----- nvinfo : EIATTR_REGCOUNT
	.align		4
        /*0000*/ 	.byte	0x04, 0x2f
        /*0002*/ 	.short	(.L_19 - .L_18)
	.align		4
.L_18:
        /*0004*/ 	.word	index@(_ZN7cutlass13device_kernelINS_4gemm6kernel13GemmUniversalIN4cute5tupleIJiiiiEEENS1_10collective13CollectiveMmaINS1_35MainloopSm100TmaUmmaWarpSpecializedILi6ELi2ELi4ENS5_IJNS4_1CILi1EEENSA_ILi4EEESB_EEEEENS5_IJNSA_ILi128EEESF_NSA_ILi64EEEEEENS_6half_tENS5_IJlSB_lEEESI_NS5_IJSB_llEEENS4_8TiledMMAINS4_8MMA_AtomIJNS4_20SM100_MMA_F16BF16_SSISI_SI_fLi128ELi128ELNS4_4UMMA5MajorE0ELSP_1ELNSO_7ScaleInE0ELSQ_0EEEEEENS4_6LayoutINS5_IJSB_SB_SB_EEENS5_IJNSA_ILi0EEESV_SV_EEEEENS5_IJNS4_10UnderscoreESY_SY_EEEEENS4_23SM90_TMA_LOAD_MULTICASTENS4_14ComposedLayoutINS4_7SwizzleILi3ELi4ELi3EEENS4_18smem_ptr_flag_bitsILi16EEENST_INS5_IJNSA_ILi8EEESG_EEENS5_IJSG_SB_EEEEEEEvNS4_8identityENS4_13SM90_TMA_LOADENS12_IS14_S16_NST_INS5_IJSG_S17_EEENS5_IJSB_SG_EEEEEEEvS1C_EENS_8epilogue10collective18CollectiveEpilogueINS1J_23Sm100TmaWarpSpecializedILi4ELi2ELi32ELb1ELb0EEEJSH_NS5_IJNST_ISF_SB_EENST_INSA_ILi32EEESB_EEEEESI_SJ_SI_SJ_NS1J_6fusion15FusionCallbacksIS1N_NS1S_17LinearCombinationISI_fSI_fLNS_15FloatRoundStyleE2EEESH_S1R_JEEENS4_5SM1004TMEM4LOAD26SM100_TMEM_LOAD_32dp32b32xES1D_NS12_INS13_ILi2ELi4ELi3EEES16_NST_INS5_IJS17_S1P_EEENS5_IJS1P_SB_EEEEEEENS4_39AutoVectorizingCopyWithAssumedAlignmentILi128EEENS4_14SM90_TMA_STOREES26_S28_S28_EEEvvEEEEvNT_6ParamsE)
        /*0008*/ 	.word	0x00000076


	//----- nvinfo : EIATTR_FRAME_SIZE
	.align		4
.L_19:
        /*000c*/ 	.byte	0x04, 0x11
        /*000e*/ 	.short	(.L_21 - .L_20)
	.align		4
.L_20:
        /*0010*/ 	.word	index@($__internal_2_$__cuda_sm10x_tcgen05_guardrail_trap_unallocated_columns_being_dealloced)
        /*0014*/ 	.word	0x00000000


	//----- nvinfo : EIATTR_FRAME_SIZE
	.align		4
.L_21:
        /*0018*/ 	.byte	0x04, 0x11
        /*001a*/ 	.short	(.L_23 - .L_22)
	.align		4
.L_22:
        /*001c*/ 	.word	index@($__internal_1_$__cuda_sm10x_tcgen05_guardrail_trap_phase_invalid_during_alloc)
        /*0020*/ 	.word	0x00000000


	//----- nvinfo : EIATTR_FRAME_SIZE
	.align		4
.L_23:
        /*0024*/ 	.byte	0x04, 0x11
        /*0026*/ 	.short	(.L_25 - .L_24)
	.align		4
.L_24:
        /*0028*/ 	.word	index@($__internal_0_$__cuda_sm10x_tcgen05_guardrail_trap_col_being_dealloced_not_returned_by_alloc)
        /*002c*/ 	.word	0x00000000


	//----- nvinfo : EIATTR_FRAME_SIZE
	.align		4
.L_25:
        /*0030*/ 	.byte	0x04, 0x11
        /*0032*/ 	.short	(.L_27 - .L_26)
	.align		4
.L_26:
        /*0034*/ 	.word	index@(_ZN7cutlass13device_kernelINS_4gemm6kernel13GemmUniversalIN4cute5tupleIJiiiiEEENS1_10collective13CollectiveMmaINS1_35MainloopSm100TmaUmmaWarpSpecializedILi6ELi2ELi4ENS5_IJNS4_1CILi1EEENSA_ILi4EEESB_EEEEENS5_IJNSA_ILi128EEESF_NSA_ILi64EEEEEENS_6half_tENS5_IJlSB_lEEESI_NS5_IJSB_llEEENS4_8TiledMMAINS4_8MMA_AtomIJNS4_20SM100_MMA_F16BF16_SSISI_SI_fLi128ELi128ELNS4_4UMMA5MajorE0ELSP_1ELNSO_7ScaleInE0ELSQ_0EEEEEENS4_6LayoutINS5_IJSB_SB_SB_EEENS5_IJNSA_ILi0EEESV_SV_EEEEENS5_IJNS4_10UnderscoreESY_SY_EEEEENS4_23SM90_TMA_LOAD_MULTICASTENS4_14ComposedLayoutINS4_7SwizzleILi3ELi4ELi3EEENS4_18smem_ptr_flag_bitsILi16EEENST_INS5_IJNSA_ILi8EEESG_EEENS5_IJSG_SB_EEEEEEEvNS4_8identityENS4_13SM90_TMA_LOADENS12_IS14_S16_NST_INS5_IJSG_S17_EEENS5_IJSB_SG_EEEEEEEvS1C_EENS_8epilogue10collective18CollectiveEpilogueINS1J_23Sm100TmaWarpSpecializedILi4ELi2ELi32ELb1ELb0EEEJSH_NS5_IJNST_ISF_SB_EENST_INSA_ILi32EEESB_EEEEESI_SJ_SI_SJ_NS1J_6fusion15FusionCallbacksIS1N_NS1S_17LinearCombinationISI_fSI_fLNS_15FloatRoundStyleE2EEESH_S1R_JEEENS4_5SM1004TMEM4LOAD26SM100_TMEM_LOAD_32dp32b32xES1D_NS12_INS13_ILi2ELi4ELi3EEES16_NST_INS5_IJS17_S1P_EEENS5_IJS1P_SB_EEEEEEENS4_39AutoVectorizingCopyWithAssumedAlignmentILi128EEENS4_14SM90_TMA_STOREES26_S28_S28_EEEvvEEEEvNT_6ParamsE)
        /*0038*/ 	.word	0x00000000


	//----- nvinfo : EIATTR_MIN_STACK_SIZE
	.align		4
.L_27:
        /*003c*/ 	.byte	0x04, 0x12
        /*003e*/ 	.short	(.L_29 - .L_28)
	.align		4
.L_28:
        /*0040*/ 	.word	index@(_ZN7cutlass13device_kernelINS_4gemm6kernel13GemmUniversalIN4cute5tupleIJiiiiEEENS1_10collective13CollectiveMmaINS1_35MainloopSm100TmaUmmaWarpSpecializedILi6ELi2ELi4ENS5_IJNS4_1CILi1EEENSA_ILi4EEESB_EEEEENS5_IJNSA_ILi128EEESF_NSA_ILi64EEEEEENS_6half_tENS5_IJlSB_lEEESI_NS5_IJSB_llEEENS4_8TiledMMAINS4_8MMA_AtomIJNS4_20SM100_MMA_F16BF16_SSISI_SI_fLi128ELi128ELNS4_4UMMA5MajorE0ELSP_1ELNSO_7ScaleInE0ELSQ_0EEEEEENS4_6LayoutINS5_IJSB_SB_SB_EEENS5_IJNSA_ILi0EEESV_SV_EEEEENS5_IJNS4_10UnderscoreESY_SY_EEEEENS4_23SM90_TMA_LOAD_MULTICASTENS4_14ComposedLayoutINS4_7SwizzleILi3ELi4ELi3EEENS4_18smem_ptr_flag_bitsILi16EEENST_INS5_IJNSA_ILi8EEESG_EEENS5_IJSG_SB_EEEEEEEvNS4_8identityENS4_13SM90_TMA_LOADENS12_IS14_S16_NST_INS5_IJSG_S17_EEENS5_IJSB_SG_EEEEEEEvS1C_EENS_8epilogue10collective18CollectiveEpilogueINS1J_23Sm100TmaWarpSpecializedILi4ELi2ELi32ELb1ELb0EEEJSH_NS5_IJNST_ISF_SB_EENST_INSA_ILi32EEESB_EEEEESI_SJ_SI_SJ_NS1J_6fusion15FusionCallbacksIS1N_NS1S_17LinearCombinationISI_fSI_fLNS_15FloatRoundStyleE2EEESH_S1R_JEEENS4_5SM1004TMEM4LOAD26SM100_TMEM_LOAD_32dp32b32xES1D_NS12_INS13_ILi2ELi4ELi3EEES16_NST_INS5_IJS17_S1P_EEENS5_IJS1P_SB_EEEEEEENS4_39AutoVectorizingCopyWithAssumedAlignmentILi128EEENS4_14SM90_TMA_STOREES26_S28_S28_EEEvvEEEEvNT_6ParamsE)
        /*0044*/ 	.word	0x00000000
.L_29:


//--------------------- .nv.compat                --------------------------
	.section	.nv.compat,"",@"SHT_CUDA_COMPAT_INFO"
	.align	4
        /*0000*/ 	.byte	0x02, 0x09, 0x01, 0x00, 0x02, 0x02, 0x02, 0x00, 0x02, 0x05, 0x05, 0x00, 0x03, 0x07, 0x01, 0x01
        /*0010*/ 	.byte	0x02, 0x03, 0x01, 0x00, 0x02, 0x06, 0x01, 0x00, 0x04, 0x0b, 0x08, 0x00, 0x09, 0x00, 0x00, 0x00
        /*0020*/ 	.byte	0x00, 0x00, 0x00, 0x00


//--------------------- .nv.info._ZN7cutlass13device_kernelINS_4gemm6kernel13GemmUniversalIN4cute5tupleIJiiiiEEENS1_10collective13CollectiveMmaINS1_35MainloopSm100TmaUmmaWarpSpecializedILi6ELi2ELi4ENS5_IJNS4_1CILi1EEENSA_ILi4EEESB_EEEEENS5_IJNSA_ILi128EEESF_NSA_ILi64EEEEEENS_6half_tENS5_IJlSB_lEEESI_NS5_IJSB_llEEENS4_8TiledMMAINS4_8MMA_AtomIJNS4_20SM100_MMA_F16BF16_SSISI_SI_fLi128ELi128ELNS4_4UMMA5MajorE0ELSP_1ELNSO_7ScaleInE0ELSQ_0EEEEEENS4_6LayoutINS5_IJSB_SB_SB_EEENS5_IJNSA_ILi0EEESV_SV_EEEEENS5_IJNS4_10UnderscoreESY_SY_EEEEENS4_23SM90_TMA_LOAD_MULTICASTENS4_14ComposedLayoutINS4_7SwizzleILi3ELi4ELi3EEENS4_18smem_ptr_flag_bitsILi16EEENST_INS5_IJNSA_ILi8EEESG_EEENS5_IJSG_SB_EEEEEEEvNS4_8identityENS4_13SM90_TMA_LOADENS12_IS14_S16_NST_INS5_IJSG_S17_EEENS5_IJSB_SG_EEEEEEEvS1C_EENS_8epilogue10collective18CollectiveEpilogueINS1J_23Sm100TmaWarpSpecializedILi4ELi2ELi32ELb1ELb0EEEJSH_NS5_IJNST_ISF_SB_EENST_INSA_ILi32EEESB_EEEEESI_SJ_SI_SJ_NS1J_6fusion15FusionCallbacksIS1N_NS1S_17LinearCombinationISI_fSI_fLNS_15FloatRoundStyleE2EEESH_S1R_JEEENS4_5SM1004TMEM4LOAD26SM100_TMEM_LOAD_32dp32b32xES1D_NS12_INS13_ILi2ELi4ELi3EEES16_NST_INS5_IJS17_S1P_EEENS5_IJS1P_SB_EEEEEEENS4_39AutoVectorizingCopyWithAssumedAlignmentILi128EEENS4_14SM90_TMA_STOREES26_S28_S28_EEEvvEEEEvNT_6ParamsE --------------------------
	.section	.nv.info._ZN7cutlass13device_kernelINS_4gemm6kernel13GemmUniversalIN4cute5tupleIJiiiiEEENS1_10collective13CollectiveMmaINS1_35MainloopSm100TmaUmmaWarpSpecializedILi6ELi2ELi4ENS5_IJNS4_1CILi1EEENSA_ILi4EEESB_EEEEENS5_IJNSA_ILi128EEESF_NSA_ILi64EEEEEENS_6half_tENS5_IJlSB_lEEESI_NS5_IJSB_llEEENS4_8TiledMMAINS4_8MMA_AtomIJNS4_20SM100_MMA_F16BF16_SSISI_SI_fLi128ELi128ELNS4_4UMMA5MajorE0ELSP_1ELNSO_7ScaleInE0ELSQ_0EEEEEENS4_6LayoutINS5_IJSB_SB_SB_EEENS5_IJNSA_ILi0EEESV_SV_EEEEENS5_IJNS4_10UnderscoreESY_SY_EEEEENS4_23SM90_TMA_LOAD_MULTICASTENS4_14ComposedLayoutINS4_7SwizzleILi3ELi4ELi3EEENS4_18smem_ptr_flag_bitsILi16EEENST_INS5_IJNSA_ILi8EEESG_EEENS5_IJSG_SB_EEEEEEEvNS4_8identityENS4_13SM90_TMA_LOADENS12_IS14_S16_NST_INS5_IJSG_S17_EEENS5_IJSB_SG_EEEEEEEvS1C_EENS_8epilogue10collective18CollectiveEpilogueINS1J_23Sm100TmaWarpSpecializedILi4ELi2ELi32ELb1ELb0EEEJSH_NS5_IJNST_ISF_SB_EENST_INSA_ILi32EEESB_EEEEESI_SJ_SI_SJ_NS1J_6fusion15FusionCallbacksIS1N_NS1S_17LinearCombinationISI_fSI_fLNS_15FloatRoundStyleE2EEESH_S1R_JEEENS4_5SM1004TMEM4LOAD26SM100_TMEM_LOAD_32dp32b32xES1D_NS12_INS13_ILi2ELi4ELi3EEES16_NST_INS5_IJS17_S1P_EEENS5_IJS1P_SB_EEEEEEENS4_39AutoVectorizingCopyWithAssumedAlignmentILi128EEENS4_14SM90_TMA_STOREES26_S28_S28_EEEvvEEEEvNT_6ParamsE,"",@"SHT_CUDA_INFO"
	.sectionflags	@""
	.align	4


	//----- nvinfo : EIATTR_CUDA_API_VERSION
	.align		4
        /*0000*/ 	.byte	0x04, 0x37
        /*0002*/ 	.short	(.L_31 - .L_30)
.L_30:
        /*0004*/ 	.word	0x00000082


	//----- nvinfo : EIATTR_KPARAM_INFO
	.align		4
.L_31:
        /*0008*/ 	.byte	0x04, 0x17
        /*000a*/ 	.short	(.L_33 - .L_32)
.L_32:
        /*000c*/ 	.word	0x00000000
        /*0010*/ 	.short	0x0000
        /*0012*/ 	.short	0x0000
        /*0014*/ 	.byte	0x00, 0xf0, 0x01, 0x20


	//----- nvinfo : EIATTR_AT_ENTRY_FRAGMENTS
	.align		4
.L_33:
        /*0018*/ 	.byte	0x04, 0x4f
        /*001a*/ 	.short	(.L_35 - .L_34)


	//   ....[0]....
.L_34:
        /*001c*/ 	.word	0x00000006


	//----- nvinfo : EIATTR_RESERVED_SMEM_USED
	.align		4
.L_35:
        /*0020*/ 	.byte	0x01, 0x41
	.zero		2


	//----- nvinfo : EIATTR_SPARSE_MMA_MASK
	.align		4
        /*0024*/ 	.byte	0x03, 0x50
        /*0026*/ 	.short	0x0000


	//----- nvinfo : EIATTR_TCGEN05_1CTA_USED
	.align		4
        /*0028*/ 	.byte	0x01, 0x51
	.zero		2


	//----- nvinfo : EIATTR_MAXREG_COUNT
	.align		4
        /*002c*/ 	.byte	0x03, 0x1b
        /*002e*/ 	.short	0x00ff


	//----- nvinfo : EIATTR_NUM_BARRIERS
	.align		4
        /*0030*/ 	.byte	0x02, 0x4c
        /*0032*/ 	.byte	0x07
	.zero		1


	//----- nvinfo : EIATTR_EXTERNS
	.align		4
        /*0034*/ 	.byte	0x04, 0x0f
        /*0036*/ 	.short	(.L_37 - .L_36)


	//   ....[0]....
	.align		4
.L_36:
        /*0038*/ 	.word	index@(__assertfail)


	//----- nvinfo : EIATTR_MERCURY_ISA_VERSION
	.align		4
.L_37:
        /*003c*/ 	.byte	0x03, 0x5f
        /*003e*/ 	.short	0x0101


	//----- nvinfo : EIATTR_INT_WARP_WIDE_INSTR_OFFSETS
	.align		4
        /*0040*/ 	.byte	0x04, 0x31
        /*0042*/ 	.short	(.L_39 - .L_38)


	//   ....[0]....
.L_38:
        /*0044*/ 	.word	0x00003f20


	//   ....[1]....
        /*0048*/ 	.word	0x00003f40


	//   ....[2]....
        /*004c*/ 	.word	0x00003f70


	//   ....[3]....
        /*0050*/ 	.word	0x00004ab0


	//   ....[4]....
        /*0054*/ 	.word	0x00004b20


	//   ....[5]....
        /*0058*/ 	.word	0x00004c00


	//   ....[6]....
        /*005c*/ 	.word	0x00004c80


	//   ....[7]....
        /*0060*/ 	.word	0x00004d80


	//   ....[8]....
        /*0064*/ 	.word	0x00004e00


	//   ....[9]....
        /*0068*/ 	.word	0x00004ef0


	//   ....[10]....
        /*006c*/ 	.word	0x00004fa0


	//----- nvinfo : EIATTR_COOP_GROUP_MASK_REGIDS
	.align		4
.L_39:
        /*0070*/ 	.byte	0x04, 0x29
        /*0072*/ 	.short	(.L_41 - .L_40)


	//   ....[0]....
.L_40:
        /*0074*/ 	.word	0xffffffff


	//   ....[1]....
        /*0078*/ 	.word	0xffffffff


	//   ....[2]....
        /*007c*/ 	.word	0xffffffff


	//   ....[3]....
        /*0080*/ 	.word	0xffffffff


	//   ....[4]....
        /*0084*/ 	.word	0xffffffff


	//   ....[5]....
        /*0088*/ 	.word	0xffffffff


	//   ....[6]....
        /*008c*/ 	.word	0xffffffff


	//   ....[7]....
        /*0090*/ 	.word	0xffffffff


	//   ....[8]....
        /*0094*/ 	.word	0xffffffff


	//   ....[9]....
        /*0098*/ 	.word	0xffffffff


	//   ....[10]....
        /*009c*/ 	.word	0xffffffff


	//   ....[11]....
        /*00a0*/ 	.word	0xffffffff


	//   ....[12]....
        /*00a4*/ 	.word	0xffffffff


	//   ....[13]....
        /*00a8*/ 	.word	0xffffffff


	//----- nvinfo : EIATTR_COOP_GROUP_INSTR_OFFSETS
	.align		4
.L_41:
        /*00ac*/ 	.byte	0x04, 0x28
        /*00ae*/ 	.short	(.L_43 - .L_42)


	//   ....[0]....
.L_42:
        /*00b0*/ 	.word	0x00000080


	//   ....[1]....
        /*00b4*/ 	.word	0x000004f0


	//   ....[2]....
        /*00b8*/ 	.word	0x000006e0


	//   ....[3]....
        /*00bc*/ 	.word	0x00000880


	//   ....[4]....
        /*00c0*/ 	.word	0x00000980


	//   ....[5]....
        /*00c4*/ 	.word	0x00000af0


	//   ....[6]....
        /*00c8*/ 	.word	0x00000c90


	//   ....[7]....
        /*00cc*/ 	.word	0x00000e40


	//   ....[8]....
        /*00d0*/ 	.word	0x000021a0


	//   ....[9]....
        /*00d4*/ 	.word	0x00003170


	//   ....[10]....
        /*00d8*/ 	.word	0x00003380


	//   ....[11]....
        /*00dc*/ 	.word	0x000033b0


	//   ....[12]....
        /*00e0*/ 	.word	0x00003e00


	//   ....[13]....
        /*00e4*/ 	.word	0x00004030


	//----- nvinfo : EIATTR_VRC_CTA_INIT_COUNT
	.align		4
.L_43:
        /*00e8*/ 	.byte	0x02, 0x4a
        /*00ea*/ 	.byte	0x80
	.zero		1


	//----- nvinfo : EIATTR_SYSCALL_OFFSETS
	.align		4
        /*00ec*/ 	.byte	0x04, 0x46
        /*00ee*/ 	.short	(.L_45 - .L_44)


	//   ....[0]....
.L_44:
        /*00f0*/ 	.word	0x00005bf0


	//   ....[1]....
        /*00f4*/ 	.word	0x00005ce0


	//   ....[2]....
        /*00f8*/ 	.word	0x000064b0


	//   ....[3]....
        /*00fc*/ 	.word	0x00007130


	//   ....[4]....
        /*0100*/ 	.word	0x00007d90


	//   ....[5]....
        /*0104*/ 	.word	0x000089f0


	//----- nvinfo : EIATTR_MBARRIER_INSTR_OFFSETS
	.align		4
.L_45:
        /*0108*/ 	.byte	0x04, 0x39
        /*010a*/ 	.short	(.L_47 - .L_46)


	//   ....[0]....
.L_46:
        /*010c*/ 	.word	0x00000610
        /*0110*/ 	.word	0x000000ff
        /*0114*/ 	.word	0x00000000
        /*0118*/ 	.short	0x0100
        /*011a*/ 	.byte	0x04
	.zero		1


	//   ....[1]....
        /*011c*/ 	.word	0x00000620
        /*0120*/ 	.word	0x000000ff
        /*0124*/ 	.word	0x00000030
        /*0128*/ 	.short	0x0100
        /*012a*/ 	.byte	0x04
	.zero		1


	//   ....[2]....
        /*012c*/ 	.word	0x00000630
        /*0130*/ 	.word	0x000000ff
        /*0134*/ 	.word	0x00000008
        /*0138*/ 	.short	0x0100
        /*013a*/ 	.byte	0x04
	.zero		1


	//   ....[3]....
        /*013c*/ 	.word	0x00000640
        /*0140*/ 	.word	0x000000ff
        /*0144*/ 	.word	0x00000038
        /*0148*/ 	.short	0x0100
        /*014a*/ 	.byte	0x04
	.zero		1


	//   ....[4]....
        /*014c*/ 	.word	0x00000650
        /*0150*/ 	.word	0x000000ff
        /*0154*/ 	.word	0x00000010
        /*0158*/ 	.short	0x0100
        /*015a*/ 	.byte	0x04
	.zero		1


	//   ....[5]....
        /*015c*/ 	.word	0x00000660
        /*0160*/ 	.word	0x000000ff
        /*0164*/ 	.word	0x00000040
        /*0168*/ 	.short	0x0100
        /*016a*/ 	.byte	0x04
	.zero		1


	//   ....[6]....
        /*016c*/ 	.word	0x00000670
        /*0170*/ 	.word	0x000000ff
        /*0174*/ 	.word	0x00000018
        /*0178*/ 	.short	0x0100
        /*017a*/ 	.byte	0x04
	.zero		1


	//   ....[7]....
        /*017c*/ 	.word	0x00000680
        /*0180*/ 	.word	0x000000ff
        /*0184*/ 	.word	0x00000048
        /*0188*/ 	.short	0x0100
        /*018a*/ 	.byte	0x04
	.zero		1


	//   ....[8]....
        /*018c*/ 	.word	0x00000690
        /*0190*/ 	.word	0x000000ff
        /*0194*/ 	.word	0x00000020
        /*0198*/ 	.short	0x0100
        /*019a*/ 	.byte	0x04
	.zero		1


	//   ....[9]....
        /*019c*/ 	.word	0x000006a0
        /*01a0*/ 	.word	0x000000ff
        /*01a4*/ 	.word	0x00000050
        /*01a8*/ 	.short	0x0100
        /*01aa*/ 	.byte	0x04
	.zero		1


	//   ....[10]....
        /*01ac*/ 	.word	0x000006b0
        /*01b0*/ 	.word	0x000000ff
        /*01b4*/ 	.word	0x00000028
        /*01b8*/ 	.short	0x0100
        /*01ba*/ 	.byte	0x04
	.zero		1


	//   ....[11]....
        /*01bc*/ 	.word	0x000006c0
        /*01c0*/ 	.word	0x000000ff
        /*01c4*/ 	.word	0x00000058
        /*01c8*/ 	.short	0x0100
        /*01ca*/ 	.byte	0x04
	.zero		1


	//   ....[12]....
        /*01cc*/ 	.word	0x000007f0
        /*01d0*/ 	.word	0x000000ff
        /*01d4*/ 	.word	0x00000060
        /*01d8*/ 	.short	0x0100
        /*01da*/ 	.byte	0x04
	.zero		1


	//   ....[13]....
        /*01dc*/ 	.word	0x00000800
        /*01e0*/ 	.word	0x000000ff
        /*01e4*/ 	.word	0x00000080
        /*01e8*/ 	.short	0x0100
        /*01ea*/ 	.byte	0x04
	.zero		1


	//   ....[14]....
        /*01ec*/ 	.word	0x00000810
        /*01f0*/ 	.word	0x000000ff
        /*01f4*/ 	.word	0x00000068
        /*01f8*/ 	.short	0x0100
        /*01fa*/ 	.byte	0x04
	.zero		1


	//   ....[15]....
        /*01fc*/ 	.word	0x00000820
        /*0200*/ 	.word	0x000000ff
        /*0204*/ 	.word	0x00000088
        /*0208*/ 	.short	0x0100
        /*020a*/ 	.byte	0x04
	.zero		1


	//   ....[16]....
        /*020c*/ 	.word	0x00000830
        /*0210*/ 	.word	0x000000ff
        /*0214*/ 	.word	0x00000070
        /*0218*/ 	.short	0x0100
        /*021a*/ 	.byte	0x04
	.zero		1


	//   ....[17]....
        /*021c*/ 	.word	0x00000840
        /*0220*/ 	.word	0x000000ff
        /*0224*/ 	.word	0x00000090
        /*0228*/ 	.short	0x0100
        /*022a*/ 	.byte	0x04
	.zero		1


	//   ....[18]....
        /*022c*/ 	.word	0x00000850
        /*0230*/ 	.word	0x000000ff
        /*0234*/ 	.word	0x00000078
        /*0238*/ 	.short	0x0100
        /*023a*/ 	.byte	0x04
	.zero		1


	//   ....[19]....
        /*023c*/ 	.word	0x00000860
        /*0240*/ 	.word	0x000000ff
        /*0244*/ 	.word	0x00000098
        /*0248*/ 	.short	0x0100
        /*024a*/ 	.byte	0x04
	.zero		1


	//   ....[20]....
        /*024c*/ 	.word	0x00000950
        /*0250*/ 	.word	0x000000ff
        /*0254*/ 	.word	0x000000a0
        /*0258*/ 	.short	0x0100
        /*025a*/ 	.byte	0x06
	.zero		1


	//   ....[21]....
        /*025c*/ 	.word	0x00000960
        /*0260*/ 	.word	0x000000ff
        /*0264*/ 	.word	0x000000a8
        /*0268*/ 	.short	0x0100
        /*026a*/ 	.byte	0x06
	.zero		1


	//   ....[22]....
        /*026c*/ 	.word	0x00000aa0
        /*0270*/ 	.word	0x000000ff
        /*0274*/ 	.word	0x000000b0
        /*0278*/ 	.short	0x0100
        /*027a*/ 	.byte	0x06
	.zero		1


	//   ....[23]....
        /*027c*/ 	.word	0x00000ab0
        /*0280*/ 	.word	0x000000ff
        /*0284*/ 	.word	0x000000c0
        /*0288*/ 	.short	0x0100
        /*028a*/ 	.byte	0x06
	.zero		1


	//   ....[24]....
        /*028c*/ 	.word	0x00000ac0
        /*0290*/ 	.word	0x000000ff
        /*0294*/ 	.word	0x000000b8
        /*0298*/ 	.short	0x0100
        /*029a*/ 	.byte	0x06
	.zero		1


	//   ....[25]....
        /*029c*/ 	.word	0x00000ad0
        /*02a0*/ 	.word	0x000000ff
        /*02a4*/ 	.word	0x000000c8
        /*02a8*/ 	.short	0x0100
        /*02aa*/ 	.byte	0x06
	.zero		1


	//   ....[26]....
        /*02ac*/ 	.word	0x00000c00
        /*02b0*/ 	.word	0x000000ff
        /*02b4*/ 	.word	0x000000d0
        /*02b8*/ 	.short	0x0100
        /*02ba*/ 	.byte	0x04
	.zero		1


	//   ....[27]....
        /*02bc*/ 	.word	0x00000c10
        /*02c0*/ 	.word	0x000000ff
        /*02c4*/ 	.word	0x000000f0
        /*02c8*/ 	.short	0x0100
        /*02ca*/ 	.byte	0x04
	.zero		1


	//   ....[28]....
        /*02cc*/ 	.word	0x00000c20
        /*02d0*/ 	.word	0x000000ff
        /*02d4*/ 	.word	0x000000d8
        /*02d8*/ 	.short	0x0100
        /*02da*/ 	.byte	0x04
	.zero		1


	//   ....[29]....
        /*02dc*/ 	.word	0x00000c30
        /*02e0*/ 	.word	0x000000ff
        /*02e4*/ 	.word	0x000000f8
        /*02e8*/ 	.short	0x0100
        /*02ea*/ 	.byte	0x04
	.zero		1


	//   ....[30]....
        /*02ec*/ 	.word	0x00000c40
        /*02f0*/ 	.word	0x000000ff
        /*02f4*/ 	.word	0x000000e0
        /*02f8*/ 	.short	0x0100
        /*02fa*/ 	.byte	0x04
	.zero		1


	//   ....[31]....
        /*02fc*/ 	.word	0x00000c50
        /*0300*/ 	.word	0x000000ff
        /*0304*/ 	.word	0x00000100
        /*0308*/ 	.short	0x0100
        /*030a*/ 	.byte	0x04
	.zero		1


	//   ....[32]....
        /*030c*/ 	.word	0x00000c60
        /*0310*/ 	.word	0x000000ff
        /*0314*/ 	.word	0x000000e8
        /*0318*/ 	.short	0x0100
        /*031a*/ 	.byte	0x04
	.zero		1


	//   ....[33]....
        /*031c*/ 	.word	0x00000c70
        /*0320*/ 	.word	0x000000ff
        /*0324*/ 	.word	0x00000108
        /*0328*/ 	.short	0x0100
        /*032a*/ 	.byte	0x04
	.zero		1


	//   ....[34]....
        /*032c*/ 	.word	0x00000d60
        /*0330*/ 	.word	0x000000ff
        /*0334*/ 	.word	0x00000110
        /*0338*/ 	.short	0x0100
        /*033a*/ 	.byte	0x04
	.zero		1


	//   ....[35]....
        /*033c*/ 	.word	0x00000d70
        /*0340*/ 	.word	0x000000ff
        /*0344*/ 	.word	0x00000120
        /*0348*/ 	.short	0x0100
        /*034a*/ 	.byte	0x04
	.zero		1


	//   ....[36]....
        /*034c*/ 	.word	0x00000d80
        /*0350*/ 	.word	0x000000ff
        /*0354*/ 	.word	0x00000118
        /*0358*/ 	.short	0x0100
        /*035a*/ 	.byte	0x04
	.zero		1


	//   ....[37]....
        /*035c*/ 	.word	0x00000d90
        /*0360*/ 	.word	0x000000ff
        /*0364*/ 	.word	0x00000128
        /*0368*/ 	.short	0x0100
        /*036a*/ 	.byte	0x04
	.zero		1


	//   ....[38]....
        /*036c*/ 	.word	0x00001940
        /*0370*/ 	.word	0x00000003
        /*0374*/ 	.word	0x00000120
        /*0378*/ 	.short	0x010a
        /*037a*/ 	.byte	0xff
	.zero		1


	//   ....[39]....
        /*037c*/ 	.word	0x00001970
        /*0380*/ 	.word	0x00000003
        /*0384*/ 	.word	0x00000110
        /*0388*/ 	.short	0x0101
        /*038a*/ 	.byte	0xff
	.zero		1


	//   ....[40]....
        /*038c*/ 	.word	0x00001a40
        /*0390*/ 	.word	0x000000ff
        /*0394*/ 	.word	0x00000030
        /*0398*/ 	.short	0x010a
        /*039a*/ 	.byte	0x04
	.zero		1


	//   ....[41]....
        /*039c*/ 	.word	0x00001ad0
        /*03a0*/ 	.word	0x000000ff
        /*03a4*/ 	.word	0x00000030
        /*03a8*/ 	.short	0x010a
        /*03aa*/ 	.byte	0x21
	.zero		1


	//   ....[42]....
        /*03ac*/ 	.word	0x00001c90
        /*03b0*/ 	.word	0x000000ff
        /*03b4*/ 	.word	0x00000030
        /*03b8*/ 	.short	0x010a
        /*03ba*/ 	.byte	0x05
	.zero		1


	//   ....[43]....
        /*03bc*/ 	.word	0x00001de0
        /*03c0*/ 	.word	0x000000ff
        /*03c4*/ 	.word	0x000000a8
        /*03c8*/ 	.short	0x0101
        /*03ca*/ 	.byte	0x0d
	.zero		1


	//   ....[44]....
        /*03cc*/ 	.word	0x00001e00
        /*03d0*/ 	.word	0x000000ff
        /*03d4*/ 	.word	0x00000030
        /*03d8*/ 	.short	0x010a
        /*03da*/ 	.byte	0x04
	.zero		1


	//   ....[45]....
        /*03dc*/ 	.word	0x00001e90
        /*03e0*/ 	.word	0x000000ff
        /*03e4*/ 	.word	0x00000030
        /*03e8*/ 	.short	0x010a
        /*03ea*/ 	.byte	0x19
	.zero		1


	//   ....[46]....
        /*03ec*/ 	.word	0x00002030
        /*03f0*/ 	.word	0x000000ff
        /*03f4*/ 	.word	0x00000030
        /*03f8*/ 	.short	0x010a
        /*03fa*/ 	.byte	0x05
	.zero		1


	//   ....[47]....
        /*03fc*/ 	.word	0x000021d0
        /*0400*/ 	.word	0x00000003
        /*0404*/ 	.word	0x000000b0
        /*0408*/ 	.short	0x010a
        /*040a*/ 	.byte	0xff
	.zero		1


	//   ....[48]....
        /*040c*/ 	.word	0x00002320
        /*0410*/ 	.word	0x00000000
        /*0414*/ 	.word	0x00000000
        /*0418*/ 	.short	0x0101
        /*041a*/ 	.byte	0xff
	.zero		1


	//   ....[49]....
        /*041c*/ 	.word	0x000028d0
        /*0420*/ 	.word	0x000000ff
        /*0424*/ 	.word	0x00000000
        /*0428*/ 	.short	0x010a
        /*042a*/ 	.byte	0x04
	.zero		1


	//   ....[50]....
        /*042c*/ 	.word	0x00002960
        /*0430*/ 	.word	0x000000ff
        /*0434*/ 	.word	0x00000000
        /*0438*/ 	.short	0x010a
        /*043a*/ 	.byte	0x05
	.zero		1


	//   ....[51]....
        /*043c*/ 	.word	0x000029f0
        /*0440*/ 	.word	0x000000ff
        /*0444*/ 	.word	0x00000000
        /*0448*/ 	.short	0x010a
        /*044a*/ 	.byte	0x05
	.zero		1


	//   ....[52]....
        /*044c*/ 	.word	0x00002a80
        /*0450*/ 	.word	0x000000ff
        /*0454*/ 	.word	0x00000000
        /*0458*/ 	.short	0x010a
        /*045a*/ 	.byte	0x05
	.zero		1


	//   ....[53]....
        /*045c*/ 	.word	0x00002b10
        /*0460*/ 	.word	0x000000ff
        /*0464*/ 	.word	0x00000000
        /*0468*/ 	.short	0x010a
        /*046a*/ 	.byte	0x05
	.zero		1


	//   ....[54]....
        /*046c*/ 	.word	0x00002bb0
        /*0470*/ 	.word	0x00000000
        /*0474*/ 	.word	0x00000000
        /*0478*/ 	.short	0x010a
        /*047a*/ 	.byte	0xff
	.zero		1


	//   ....[55]....
        /*047c*/ 	.word	0x00002cd0
        /*0480*/ 	.word	0x00000002
        /*0484*/ 	.word	0x00000110
        /*0488*/ 	.short	0x010a
        /*048a*/ 	.byte	0xff
	.zero		1


	//   ....[56]....
        /*048c*/ 	.word	0x00002d30
        /*0490*/ 	.word	0x00000004
        /*0494*/ 	.word	0x00000000
        /*0498*/ 	.short	0x0101
        /*049a*/ 	.byte	0xff
	.zero		1


	//   ....[57]....
        /*049c*/ 	.word	0x00002d50
        /*04a0*/ 	.word	0x000000ff
        /*04a4*/ 	.word	0x000000c0
        /*04a8*/ 	.short	0x010a
        /*04aa*/ 	.byte	0x04
	.zero		1


	//   ....[58]....
        /*04ac*/ 	.word	0x00002e70
        /*04b0*/ 	.word	0x00000002
        /*04b4*/ 	.word	0x000000b0
        /*04b8*/ 	.short	0x010a
        /*04ba*/ 	.byte	0xff
	.zero		1


	//   ....[59]....
        /*04bc*/ 	.word	0x00002f80
        /*04c0*/ 	.word	0x00000002
        /*04c4*/ 	.word	0x00000000
        /*04c8*/ 	.short	0x0101
        /*04ca*/ 	.byte	0xff
	.zero		1


	//   ....[60]....
        /*04cc*/ 	.word	0x00003010
        /*04d0*/ 	.word	0x000000ff
        /*04d4*/ 	.word	0x000000c0
        /*04d8*/ 	.short	0x0106
        /*04da*/ 	.byte	0x04
	.zero		1


	//   ....[61]....
        /*04dc*/ 	.word	0x00003030
        /*04e0*/ 	.word	0x000000ff
        /*04e4*/ 	.word	0x000000c0
        /*04e8*/ 	.short	0x010a
        /*04ea*/ 	.byte	0x04
	.zero		1


	//   ....[62]....
        /*04ec*/ 	.word	0x000030c0
        /*04f0*/ 	.word	0x000000ff
        /*04f4*/ 	.word	0x000000c0
        /*04f8*/ 	.short	0x0106
        /*04fa*/ 	.byte	0x07
	.zero		1


	//   ....[63]....
        /*04fc*/ 	.word	0x00003100
        /*0500*/ 	.word	0x00000000
        /*0504*/ 	.word	0x000000c0
        /*0508*/ 	.short	0x010a
        /*050a*/ 	.byte	0xff
	.zero		1


	//   ....[64]....
        /*050c*/ 	.word	0x00003650
        /*0510*/ 	.word	0x00000000
        /*0514*/ 	.word	0x000000b0
        /*0518*/ 	.short	0x010a
        /*051a*/ 	.byte	0xff
	.zero		1


	//   ....[65]....
        /*051c*/ 	.word	0x00003760
        /*0520*/ 	.word	0x00000003
        /*0524*/ 	.word	0x00000000
        /*0528*/ 	.short	0x0101
        /*052a*/ 	.byte	0xff
	.zero		1


	//   ....[66]....
        /*052c*/ 	.word	0x00003770
        /*0530*/ 	.word	0x000000ff
        /*0534*/ 	.word	0x00000000
        /*0538*/ 	.short	0x010a
        /*053a*/ 	.byte	0x04
	.zero		1


	//   ....[67]....
        /*053c*/ 	.word	0x00003790
        /*0540*/ 	.word	0x000000ff
        /*0544*/ 	.word	0x000000f0
        /*0548*/ 	.short	0x010a
        /*054a*/ 	.byte	0x1e
	.zero		1


	//   ....[68]....
        /*054c*/ 	.word	0x00003860
        /*0550*/ 	.word	0x000000ff
        /*0554*/ 	.word	0x00000000
        /*0558*/ 	.short	0x010a
        /*055a*/ 	.byte	0x05
	.zero		1


	//   ....[69]....
        /*055c*/ 	.word	0x000039a0
        /*0560*/ 	.word	0x000000ff
        /*0564*/ 	.word	0x00000000
        /*0568*/ 	.short	0x010a
        /*056a*/ 	.byte	0x04
	.zero		1


	//   ....[70]....
        /*056c*/ 	.word	0x00003c30
        /*0570*/ 	.word	0x000000ff
        /*0574*/ 	.word	0x00000000
        /*0578*/ 	.short	0x010a
        /*057a*/ 	.byte	0x04
	.zero		1


	//   ....[71]....
        /*057c*/ 	.word	0x00003cc0
        /*0580*/ 	.word	0x000000ff
        /*0584*/ 	.word	0x00000000
        /*0588*/ 	.short	0x010a
        /*058a*/ 	.byte	0x05
	.zero		1


	//   ....[72]....
        /*058c*/ 	.word	0x00003d50
        /*0590*/ 	.word	0x000000ff
        /*0594*/ 	.word	0x00000000
        /*0598*/ 	.short	0x010a
        /*059a*/ 	.byte	0x05
	.zero		1


	//   ....[73]....
        /*059c*/ 	.word	0x00003de0
        /*05a0*/ 	.word	0x000000ff
        /*05a4*/ 	.word	0x00000000
        /*05a8*/ 	.short	0x010a
        /*05aa*/ 	.byte	0x04
	.zero		1


	//   ....[74]....
        /*05ac*/ 	.word	0x000042b0
        /*05b0*/ 	.word	0x0000000c
        /*05b4*/ 	.word	0x000000b0
        /*05b8*/ 	.short	0x010a
        /*05ba*/ 	.byte	0xff
	.zero		1


	//   ....[75]....
        /*05bc*/ 	.word	0x00004420
        /*05c0*/ 	.word	0x00000000
        /*05c4*/ 	.word	0x00000000
        /*05c8*/ 	.short	0x0101
        /*05ca*/ 	.byte	0xff
	.zero		1


	//   ....[76]....
        /*05cc*/ 	.word	0x000048b0
        /*05d0*/ 	.word	0x000000ff
        /*05d4*/ 	.word	0x000000a8
        /*05d8*/ 	.short	0x010a
        /*05da*/ 	.byte	0x15
	.zero		1


	//   ....[77]....
        /*05dc*/ 	.word	0x00004a30
        /*05e0*/ 	.word	0x000000ff
        /*05e4*/ 	.word	0x00000080
        /*05e8*/ 	.short	0x010a
        /*05ea*/ 	.byte	0x15
	.zero		1


	//   ....[78]....
        /*05ec*/ 	.word	0x00004bb0
        /*05f0*/ 	.word	0x000000ff
        /*05f4*/ 	.word	0x00000060
        /*05f8*/ 	.short	0x010b
        /*05fa*/ 	.byte	0x15
	.zero		1


	//   ....[79]....
        /*05fc*/ 	.word	0x00004bc0
        /*0600*/ 	.word	0x000000ff
        /*0604*/ 	.word	0x00000000
        /*0608*/ 	.short	0x0101
        /*060a*/ 	.byte	0x06
	.zero		1


	//   ....[80]....
        /*060c*/ 	.word	0x00004bd0
        /*0610*/ 	.word	0x000000ff
        /*0614*/ 	.word	0x00000088
        /*0618*/ 	.short	0x010a
        /*061a*/ 	.byte	0x15
	.zero		1


	//   ....[81]....
        /*061c*/ 	.word	0x00004d30
        /*0620*/ 	.word	0x000000ff
        /*0624*/ 	.word	0x00000068
        /*0628*/ 	.short	0x010b
        /*062a*/ 	.byte	0x15
	.zero		1


	//   ....[82]....
        /*062c*/ 	.word	0x00004d40
        /*0630*/ 	.word	0x000000ff
        /*0634*/ 	.word	0x00000000
        /*0638*/ 	.short	0x0101
        /*063a*/ 	.byte	0x06
	.zero		1


	//   ....[83]....
        /*063c*/ 	.word	0x00004d50
        /*0640*/ 	.word	0x000000ff
        /*0644*/ 	.word	0x00000090
        /*0648*/ 	.short	0x010a
        /*064a*/ 	.byte	0x15
	.zero		1


	//   ....[84]....
        /*064c*/ 	.word	0x00004ea0
        /*0650*/ 	.word	0x000000ff
        /*0654*/ 	.word	0x00000070
        /*0658*/ 	.short	0x010b
        /*065a*/ 	.byte	0x15
	.zero		1


	//   ....[85]....
        /*065c*/ 	.word	0x00004eb0
        /*0660*/ 	.word	0x000000ff
        /*0664*/ 	.word	0x00000000
        /*0668*/ 	.short	0x0101
        /*066a*/ 	.byte	0x06
	.zero		1


	//   ....[86]....
        /*066c*/ 	.word	0x00004ec0
        /*0670*/ 	.word	0x000000ff
        /*0674*/ 	.word	0x00000098
        /*0678*/ 	.short	0x010a
        /*067a*/ 	.byte	0x15
	.zero		1


	//   ....[87]....
        /*067c*/ 	.word	0x000050b0
        /*0680*/ 	.word	0x000000ff
        /*0684*/ 	.word	0x00000078
        /*0688*/ 	.short	0x010b
        /*068a*/ 	.byte	0x15
	.zero		1


	//   ....[88]....
        /*068c*/ 	.word	0x000050c0
        /*0690*/ 	.word	0x000000ff
        /*0694*/ 	.word	0x00000000
        /*0698*/ 	.short	0x0101
        /*069a*/ 	.byte	0x25
	.zero		1


	//   ....[89]....
        /*069c*/ 	.word	0x000050f0
        /*06a0*/ 	.word	0x000000ff
        /*06a4*/ 	.word	0x00000080
        /*06a8*/ 	.short	0x010a
        /*06aa*/ 	.byte	0x15
	.zero		1


	//   ....[90]....
        /*06ac*/ 	.word	0x00005110
        /*06b0*/ 	.word	0x000000ff
        /*06b4*/ 	.word	0x00000088
        /*06b8*/ 	.short	0x010a
        /*06ba*/ 	.byte	0x15
	.zero		1


	//   ....[91]....
        /*06bc*/ 	.word	0x00005130
        /*06c0*/ 	.word	0x000000ff
        /*06c4*/ 	.word	0x00000090
        /*06c8*/ 	.short	0x010a
        /*06ca*/ 	.byte	0x15
	.zero		1


	//   ....[92]....
        /*06cc*/ 	.word	0x00005170
        /*06d0*/ 	.word	0x00000000
        /*06d4*/ 	.word	0x00000098
        /*06d8*/ 	.short	0x010a
        /*06da*/ 	.byte	0xff
	.zero		1


	//   ....[93]....
        /*06dc*/ 	.word	0x00005480
        /*06e0*/ 	.word	0x00000003
        /*06e4*/ 	.word	0x000000b0
        /*06e8*/ 	.short	0x010a
        /*06ea*/ 	.byte	0xff
	.zero		1


	//   ....[94]....
        /*06ec*/ 	.word	0x00005600
        /*06f0*/ 	.word	0x00000000
        /*06f4*/ 	.word	0x00000000
        /*06f8*/ 	.short	0x0101
        /*06fa*/ 	.byte	0xff
	.zero		1


	//   ....[95]....
        /*06fc*/ 	.word	0x00006170
        /*0700*/ 	.word	0x000000ff
        /*0704*/ 	.word	0x00000060
        /*0708*/ 	.short	0x010a
        /*070a*/ 	.byte	0x2c
	.zero		1


	//   ....[96]....
        /*070c*/ 	.word	0x000061b0
        /*0710*/ 	.word	0x00000063
        /*0714*/ 	.word	0x000000d0
        /*0718*/ 	.short	0x010a
        /*071a*/ 	.byte	0xff
	.zero		1


	//   ....[97]....
        /*071c*/ 	.word	0x000062a0
        /*0720*/ 	.word	0x000000ff
        /*0724*/ 	.word	0x00000060
        /*0728*/ 	.short	0x010a
        /*072a*/ 	.byte	0x2c
	.zero		1


	//   ....[98]....
        /*072c*/ 	.word	0x00006390
        /*0730*/ 	.word	0x00000063
        /*0734*/ 	.word	0x000000d0
        /*0738*/ 	.short	0x010a
        /*073a*/ 	.byte	0xff
	.zero		1


	//   ....[99]....
        /*073c*/ 	.word	0x00006e60
        /*0740*/ 	.word	0x00000000
        /*0744*/ 	.word	0x00000000
        /*0748*/ 	.short	0x0101
        /*074a*/ 	.byte	0xff
	.zero		1


	//   ....[100]....
        /*074c*/ 	.word	0x00006e70
        /*0750*/ 	.word	0x00000003
        /*0754*/ 	.word	0x00000060
        /*0758*/ 	.short	0x010a
        /*075a*/ 	.byte	0xff
	.zero		1


	//   ....[101]....
        /*075c*/ 	.word	0x00006f50
        /*0760*/ 	.word	0x00000003
        /*0764*/ 	.word	0x00000060
        /*0768*/ 	.short	0x010a
        /*076a*/ 	.byte	0xff
	.zero		1


	//   ....[102]....
        /*076c*/ 	.word	0x00007ac0
        /*0770*/ 	.word	0x0000003d
        /*0774*/ 	.word	0x00000000
        /*0778*/ 	.short	0x0101
        /*077a*/ 	.byte	0xff
	.zero		1


	//   ....[103]....
        /*077c*/ 	.word	0x00007ae0
        /*0780*/ 	.word	0x0000003e
        /*0784*/ 	.word	0x00000060
        /*0788*/ 	.short	0x010a
        /*078a*/ 	.byte	0xff
	.zero		1


	//   ....[104]....
        /*078c*/ 	.word	0x00007bb0
        /*0790*/ 	.word	0x0000003e
        /*0794*/ 	.word	0x00000060
        /*0798*/ 	.short	0x010a
        /*079a*/ 	.byte	0xff
	.zero		1


	//   ....[105]....
        /*079c*/ 	.word	0x00008720
        /*07a0*/ 	.word	0x0000003d
        /*07a4*/ 	.word	0x00000000
        /*07a8*/ 	.short	0x0101
        /*07aa*/ 	.byte	0xff
	.zero		1


	//   ....[106]....
        /*07ac*/ 	.word	0x00008740
        /*07b0*/ 	.word	0x0000003e
        /*07b4*/ 	.word	0x00000060
        /*07b8*/ 	.short	0x010a
        /*07ba*/ 	.byte	0xff
	.zero		1


	//   ....[107]....
        /*07bc*/ 	.word	0x00008810
        /*07c0*/ 	.word	0x0000003e
        /*07c4*/ 	.word	0x00000060
        /*07c8*/ 	.short	0x010a
        /*07ca*/ 	.byte	0xff
	.zero		1


	//   ....[108]....
        /*07cc*/ 	.word	0x00008b50
        /*07d0*/ 	.word	0x000000ff
        /*07d4*/ 	.word	0x00000000
        /*07d8*/ 	.short	0x0101
        /*07da*/ 	.byte	0x04
	.zero		1


	//   ....[109]....
        /*07dc*/ 	.word	0x000093e0
        /*07e0*/ 	.word	0x00000002
        /*07e4*/ 	.word	0x00000000
        /*07e8*/ 	.short	0x0101
        /*07ea*/ 	.byte	0xff
	.zero		1


	//   ....[110]....
        /*07ec*/ 	.word	0x00009670
        /*07f0*/ 	.word	0x000000ff
        /*07f4*/ 	.word	0x00000000
        /*07f8*/ 	.short	0x0101
        /*07fa*/ 	.byte	0x04
	.zero		1


	//   ....[111]....
        /*07fc*/ 	.word	0x00009690
        /*0800*/ 	.word	0x00000003
        /*0804*/ 	.word	0x00000120
        /*0808*/ 	.short	0x010a
        /*080a*/ 	.byte	0xff
	.zero		1


	//   ....[112]....
        /*080c*/ 	.word	0x000096f0
        /*0810*/ 	.word	0x00000000
        /*0814*/ 	.word	0x00000030
        /*0818*/ 	.short	0x010a
        /*081a*/ 	.byte	0xff
	.zero		1


	//   ....[113]....
        /*081c*/ 	.word	0x00009750
        /*0820*/ 	.word	0x00000000
        /*0824*/ 	.word	0x00000030
        /*0828*/ 	.short	0x010a
        /*082a*/ 	.byte	0xff
	.zero		1


	//   ....[114]....
        /*082c*/ 	.word	0x000097a0
        /*0830*/ 	.word	0x00000003
        /*0834*/ 	.word	0x000000b0
        /*0838*/ 	.short	0x010a
        /*083a*/ 	.byte	0xff
	.zero		1


	//   ....[115]....
        /*083c*/ 	.word	0x00009800
        /*0840*/ 	.word	0x00000000
        /*0844*/ 	.word	0x00000000
        /*0848*/ 	.short	0x010a
        /*084a*/ 	.byte	0xff
	.zero		1


	//   ....[116]....
        /*084c*/ 	.word	0x00009860
        /*0850*/ 	.word	0x00000000
        /*0854*/ 	.word	0x00000000
        /*0858*/ 	.short	0x010a
        /*085a*/ 	.byte	0xff
	.zero		1


	//   ....[117]....
        /*085c*/ 	.word	0x000098c0
        /*0860*/ 	.word	0x00000000
        /*0864*/ 	.word	0x00000000
        /*0868*/ 	.short	0x010a
        /*086a*/ 	.byte	0xff
	.zero		1


	//   ....[118]....
        /*086c*/ 	.word	0x00009920
        /*0870*/ 	.word	0x00000000
        /*0874*/ 	.word	0x00000000
        /*0878*/ 	.short	0x010a
        /*087a*/ 	.byte	0xff
	.zero		1


	//   ....[119]....
        /*087c*/ 	.word	0x00009980
        /*0880*/ 	.word	0x00000000
        /*0884*/ 	.word	0x00000000
        /*0888*/ 	.short	0x010a
        /*088a*/ 	.byte	0xff
	.zero		1


	//   ....[120]....
        /*088c*/ 	.word	0x000099d0
        /*0890*/ 	.word	0x00000002
        /*0894*/ 	.word	0x00000110
        /*0898*/ 	.short	0x010a
        /*089a*/ 	.byte	0xff
	.zero		1


	//   ....[121]....
        /*089c*/ 	.word	0x00009a30
        /*08a0*/ 	.word	0x00000002
        /*08a4*/ 	.word	0x000000c0
        /*08a8*/ 	.short	0x010a
        /*08aa*/ 	.byte	0xff
	.zero		1


	//   ....[122]....
        /*08ac*/ 	.word	0x00009a80
        /*08b0*/ 	.word	0x00000002
        /*08b4*/ 	.word	0x000000b0
        /*08b8*/ 	.short	0x010a
        /*08ba*/ 	.byte	0xff
	.zero		1


	//   ....[123]....
        /*08bc*/ 	.word	0x00009ae0
        /*08c0*/ 	.word	0x00000000
        /*08c4*/ 	.word	0x000000c0
        /*08c8*/ 	.short	0x010a
        /*08ca*/ 	.byte	0xff
	.zero		1


	//   ....[124]....
        /*08cc*/ 	.word	0x00009b30
        /*08d0*/ 	.word	0x00000000
        /*08d4*/ 	.word	0x000000b0
        /*08d8*/ 	.short	0x010a
        /*08da*/ 	.byte	0xff
	.zero		1


	//   ....[125]....
        /*08dc*/ 	.word	0x00009b90
        /*08e0*/ 	.word	0x00000003
        /*08e4*/ 	.word	0x000000f0
        /*08e8*/ 	.short	0x010a
        /*08ea*/ 	.byte	0xff
	.zero		1


	//   ....[126]....
        /*08ec*/ 	.word	0x00009bf0
        /*08f0*/ 	.word	0x00000000
        /*08f4*/ 	.word	0x00000000
        /*08f8*/ 	.short	0x010a
        /*08fa*/ 	.byte	0xff
	.zero		1


	//   ....[127]....
        /*08fc*/ 	.word	0x00009c50
        /*0900*/ 	.word	0x00000000
        /*0904*/ 	.word	0x00000000
        /*0908*/ 	.short	0x010a
        /*090a*/ 	.byte	0xff
	.zero		1


	//   ....[128]....
        /*090c*/ 	.word	0x00009cb0
        /*0910*/ 	.word	0x00000000
        /*0914*/ 	.word	0x00000000
        /*0918*/ 	.short	0x010a
        /*091a*/ 	.byte	0xff
	.zero		1


	//   ....[129]....
        /*091c*/ 	.word	0x00009d10
        /*0920*/ 	.word	0x00000000
        /*0924*/ 	.word	0x00000000
        /*0928*/ 	.short	0x010a
        /*092a*/ 	.byte	0xff
	.zero		1


	//   ....[130]....
        /*092c*/ 	.word	0x00009d70
        /*0930*/ 	.word	0x00000000
        /*0934*/ 	.word	0x00000000
        /*0938*/ 	.short	0x010a
        /*093a*/ 	.byte	0xff
	.zero		1


	//   ....[131]....
        /*093c*/ 	.word	0x00009dc0
        /*0940*/ 	.word	0x0000000c
        /*0944*/ 	.word	0x000000b0
        /*0948*/ 	.short	0x010a
        /*094a*/ 	.byte	0xff
	.zero		1


	//   ....[132]....
        /*094c*/ 	.word	0x00009e20
        /*0950*/ 	.word	0x00000000
        /*0954*/ 	.word	0x000000a8
        /*0958*/ 	.short	0x010a
        /*095a*/ 	.byte	0xff
	.zero		1


	//   ....[133]....
        /*095c*/ 	.word	0x00009e80
        /*0960*/ 	.word	0x00000000
        /*0964*/ 	.word	0x00000080
        /*0968*/ 	.short	0x010a
        /*096a*/ 	.byte	0xff
	.zero		1


	//   ....[134]....
        /*096c*/ 	.word	0x00009ee0
        /*0970*/ 	.word	0x00000000
        /*0974*/ 	.word	0x00000088
        /*0978*/ 	.short	0x010a
        /*097a*/ 	.byte	0xff
	.zero		1


	//   ....[135]....
        /*097c*/ 	.word	0x00009f40
        /*0980*/ 	.word	0x00000000
        /*0984*/ 	.word	0x00000090
        /*0988*/ 	.short	0x010a
        /*098a*/ 	.byte	0xff
	.zero		1


	//   ....[136]....
        /*098c*/ 	.word	0x00009fa0
        /*0990*/ 	.word	0x00000000
        /*0994*/ 	.word	0x00000098
        /*0998*/ 	.short	0x010a
        /*099a*/ 	.byte	0xff
	.zero		1


	//   ....[137]....
        /*099c*/ 	.word	0x0000a000
        /*09a0*/ 	.word	0x00000000
        /*09a4*/ 	.word	0x00000080
        /*09a8*/ 	.short	0x010a
        /*09aa*/ 	.byte	0xff
	.zero		1


	//   ....[138]....
        /*09ac*/ 	.word	0x0000a060
        /*09b0*/ 	.word	0x00000000
        /*09b4*/ 	.word	0x00000088
        /*09b8*/ 	.short	0x010a
        /*09ba*/ 	.byte	0xff
	.zero		1


	//   ....[139]....
        /*09bc*/ 	.word	0x0000a0c0
        /*09c0*/ 	.word	0x00000000
        /*09c4*/ 	.word	0x00000090
        /*09c8*/ 	.short	0x010a
        /*09ca*/ 	.byte	0xff
	.zero		1


	//   ....[140]....
        /*09cc*/ 	.word	0x0000a110
        /*09d0*/ 	.word	0x00000003
        /*09d4*/ 	.word	0x000000b0
        /*09d8*/ 	.short	0x010a
        /*09da*/ 	.byte	0xff
	.zero		1


	//   ....[141]....
        /*09dc*/ 	.word	0x0000a170
        /*09e0*/ 	.word	0x00000002
        /*09e4*/ 	.word	0x00000060
        /*09e8*/ 	.short	0x010a
        /*09ea*/ 	.byte	0xff
	.zero		1


	//   ....[142]....
        /*09ec*/ 	.word	0x0000a1c0
        /*09f0*/ 	.word	0x00000063
        /*09f4*/ 	.word	0x000000d0
        /*09f8*/ 	.short	0x010a
        /*09fa*/ 	.byte	0xff
	.zero		1


	//   ....[143]....
        /*09fc*/ 	.word	0x0000a210
        /*0a00*/ 	.word	0x00000003
        /*0a04*/ 	.word	0x00000060
        /*0a08*/ 	.short	0x010a
        /*0a0a*/ 	.byte	0xff
	.zero		1


	//   ....[144]....
        /*0a0c*/ 	.word	0x0000a260
        /*0a10*/ 	.word	0x0000003e
        /*0a14*/ 	.word	0x00000060
        /*0a18*/ 	.short	0x010a
        /*0a1a*/ 	.byte	0xff
	.zero		1


	//   ....[145]....
        /*0a1c*/ 	.word	0x0000a2b0
        /*0a20*/ 	.word	0x0000003e
        /*0a24*/ 	.word	0x00000060
        /*0a28*/ 	.short	0x010a
        /*0a2a*/ 	.byte	0xff
	.zero		1


	//----- nvinfo : EIATTR_NUM_MBARRIERS
	.align		4
.L_47:
        /*0a2c*/ 	.byte	0x03, 0x38
        /*0a2e*/ 	.short	0x0026


	//----- nvinfo : EIATTR_EXIT_INSTR_OFFSETS
	.align		4
        /*0a30*/ 	.byte	0x04, 0x1c
        /*0a32*/ 	.short	(.L_49 - .L_48)


	//   ....[0]....
.L_48:
        /*0a34*/ 	.word	0x00002be0


	//   ....[1]....
        /*0a38*/ 	.word	0x000030d0


	//   ....[2]....
        /*0a3c*/ 	.word	0x00003130


	//   ....[3]....
        /*0a40*/ 	.word	0x00004040


	//   ....[4]....
        /*0a44*/ 	.word	0x000051a0


	//   ....[5]....
        /*0a48*/ 	.word	0x000051e0


	//   ....[6]....
        /*0a4c*/ 	.word	0x00009560


	//   ....[7]....
        /*0a50*/ 	.word	0x000095e0


	//   ....[8]....
        /*0a54*/ 	.word	0x00009610


	//   ....[9]....
        /*0a58*/ 	.word	0x00009680


	//----- nvinfo : EIATTR_MAX_THREADS
	.align		4
.L_49:
        /*0a5c*/ 	.byte	0x04, 0x05
        /*0a5e*/ 	.short	(.L_51 - .L_50)
.L_50:
        /*0a60*/ 	.word	0x00000100
        /*0a64*/ 	.word	0x00000001
        /*0a68*/ 	.word	0x00000001


	//----- nvinfo : EIATTR_CRS_STACK_SIZE
	.align		4
.L_51:
        /*0a6c*/ 	.byte	0x04, 0x1e
        /*0a6e*/ 	.short	(.L_53 - .L_52)
.L_52:
        /*0a70*/ 	.word	0x00000000


	//----- nvinfo : EIATTR_CBANK_PARAM_SIZE
	.align		4
.L_53:
        /*0a74*/ 	.byte	0x03, 0x19
        /*0a76*/ 	.short	0x0800


	//----- nvinfo : EIATTR_PARAM_CBANK
	.align		4
        /*0a78*/ 	.byte	0x04, 0x0a
        /*0a7a*/ 	.short	(.L_55 - .L_54)
	.align		4
.L_54:
        /*0a7c*/ 	.word	index@(.nv.constant0._ZN7cutlass13device_kernelINS_4gemm6kernel13GemmUniversalIN4cute5tupleIJiiiiEEENS1_10collective13CollectiveMmaINS1_35MainloopSm100TmaUmmaWarpSpecializedILi6ELi2ELi4ENS5_IJNS4_1CILi1EEENSA_ILi4EEESB_EEEEENS5_IJNSA_ILi128EEESF_NSA_ILi64EEEEEENS_6half_tENS5_IJlSB_lEEESI_NS5_IJSB_llEEENS4_8TiledMMAINS4_8MMA_AtomIJNS4_20SM100_MMA_F16BF16_SSISI_SI_fLi128ELi128ELNS4_4UMMA5MajorE0ELSP_1ELNSO_7ScaleInE0ELSQ_0EEEEEENS4_6LayoutINS5_IJSB_SB_SB_EEENS5_IJNSA_ILi0EEESV_SV_EEEEENS5_IJNS4_10UnderscoreESY_SY_EEEEENS4_23SM90_TMA_LOAD_MULTICASTENS4_14ComposedLayoutINS4_7SwizzleILi3ELi4ELi3EEENS4_18smem_ptr_flag_bitsILi16EEENST_INS5_IJNSA_ILi8EEESG_EEENS5_IJSG_SB_EEEEEEEvNS4_8identityENS4_13SM90_TMA_LOADENS12_IS14_S16_NST_INS5_IJSG_S17_EEENS5_IJSB_SG_EEEEEEEvS1C_EENS_8epilogue10collective18CollectiveEpilogueINS1J_23Sm100TmaWarpSpecializedILi4ELi2ELi32ELb1ELb0EEEJSH_NS5_IJNST_ISF_SB_EENST_INSA_ILi32EEESB_EEEEESI_SJ_SI_SJ_NS1J_6fusion15FusionCallbacksIS1N_NS1S_17LinearCombinationISI_fSI_fLNS_15FloatRoundStyleE2EEESH_S1R_JEEENS4_5SM1004TMEM4LOAD26SM100_TMEM_LOAD_32dp32b32xES1D_NS12_INS13_ILi2ELi4ELi3EEES16_NST_INS5_IJS17_S1P_EEENS5_IJS1P_SB_EEEEEEENS4_39AutoVectorizingCopyWithAssumedAlignmentILi128EEENS4_14SM90_TMA_STOREES26_S28_S28_EEEvvEEEEvNT_6ParamsE)
        /*0a80*/ 	.short	0x0380
        /*0a82*/ 	.short	0x0800


	//----- nvinfo : EIATTR_SW_WAR
	.align		4
.L_55:
        /*0a84*/ 	.byte	0x04, 0x36
        /*0a86*/ 	.short	(.L_57 - .L_56)
.L_56:
        /*0a88*/ 	.word	0x00000008
.L_57:


//--------------------- .nv.callgraph             --------------------------
	.section	.nv.callgraph,"",@"SHT_CUDA_CALLGRAPH"
	.align	4
	.sectionentsize	8
	.align		4
        /*0000*/ 	.word	0x00000000
	.align		4
        /*0004*/ 	.word	0xffffffff
	.align		4
        /*0008*/ 	.word	index@(_ZN7cutlass13device_kernelINS_4gemm6kernel13GemmUniversalIN4cute5tupleIJiiiiEEENS1_10collective13CollectiveMmaINS1_35MainloopSm100TmaUmmaWarpSpecializedILi6ELi2ELi4ENS5_IJNS4_1CILi1EEENSA_ILi4EEESB_EEEEENS5_IJNSA_ILi128EEESF_NSA_ILi64EEEEEENS_6half_tENS5_IJlSB_lEEESI_NS5_IJSB_llEEENS4_8TiledMMAINS4_8MMA_AtomIJNS4_20SM100_MMA_F16BF16_SSISI_SI_fLi128ELi128ELNS4_4UMMA5MajorE0ELSP_1ELNSO_7ScaleInE0ELSQ_0EEEEEENS4_6LayoutINS5_IJSB_SB_SB_EEENS5_IJNSA_ILi0EEESV_SV_EEEEENS5_IJNS4_10UnderscoreESY_SY_EEEEENS4_23SM90_TMA_LOAD_MULTICASTENS4_14ComposedLayoutINS4_7SwizzleILi3ELi4ELi3EEENS4_18smem_ptr_flag_bitsILi16EEENST_INS5_IJNSA_ILi8EEESG_EEENS5_IJSG_SB_EEEEEEEvNS4_8identityENS4_13SM90_TMA_LOADENS12_IS14_S16_NST_INS5_IJSG_S17_EEENS5_IJSB_SG_EEEEEEEvS1C_EENS_8epilogue10collective18CollectiveEpilogueINS1J_23Sm100TmaWarpSpecializedILi4ELi2ELi32ELb1ELb0EEEJSH_NS5_IJNST_ISF_SB_EENST_INSA_ILi32EEESB_EEEEESI_SJ_SI_SJ_NS1J_6fusion15FusionCallbacksIS1N_NS1S_17LinearCombinationISI_fSI_fLNS_15FloatRoundStyleE2EEESH_S1R_JEEENS4_5SM1004TMEM4LOAD26SM100_TMEM_LOAD_32dp32b32xES1D_NS12_INS13_ILi2ELi4ELi3EEES16_NST_INS5_IJS17_S1P_EEENS5_IJS1P_SB_EEEEEEENS4_39AutoVectorizingCopyWithAssumedAlignmentILi128EEENS4_14SM90_TMA_STOREES26_S28_S28_EEEvvEEEEvNT_6ParamsE)
	.align		4
        /*000c*/ 	.word	index@(__assertfail)
	.align		4
        /*0010*/ 	.word	0x00000000
	.align		4
        /*0014*/ 	.word	0xfffffffe
	.align		4
        /*0018*/ 	.word	0x00000000
	.align		4
        /*001c*/ 	.word	0xfffffffd
	.align		4
        /*0020*/ 	.word	0x00000000
	.align		4
        /*0024*/ 	.word	0xfffffffc


//--------------------- .nv.constant4             --------------------------
	.section	.nv.constant4,"a",@progbits
	.align	8
	.align		8
.nv.constant4:
        /*0000*/ 	.dword	__assertfail
	.align		8
        /*0008*/ 	.dword	__unnamed_1
	.align		8
        /*0010*/ 	.dword	__unnamed_2
	.align		8
        /*0018*/ 	.dword	_ZN40_INTERNAL_85ec05ec_4_k_cu_c4530bf2_283404cuda3std3__45__cpo5beginE
	.align		8
        /*0020*/ 	.dword	_ZN40_INTERNAL_85ec05ec_4_k_cu_c4530bf2_283404cuda3std3__45__cpo3endE
	.align		8
        /*0028*/ 	.dword	_ZN40_INTERNAL_85ec05ec_4_k_cu_c4530bf2_283404cuda3std3__45__cpo6cbeginE
	.align		8
        /*0030*/ 	.dword	_ZN40_INTERNAL_85ec05ec_4_k_cu_c4530bf2_283404cuda3std3__45__cpo4cendE
	.align		8
        /*0038*/ 	.dword	_ZN40_INTERNAL_85ec05ec_4_k_cu_c4530bf2_283404cuda3std3__442_GLOBAL__N__85ec05ec_4_k_cu_c4530bf2_283406ignoreE
	.align		8
        /*0040*/ 	.dword	_ZN40_INTERNAL_85ec05ec_4_k_cu_c4530bf2_283404cuda3std3__419piecewise_constructE
	.align		8
        /*0048*/ 	.dword	_ZN40_INTERNAL_85ec05ec_4_k_cu_c4530bf2_283404cuda3std3__48in_placeE
	.align		8
        /*0050*/ 	.dword	_ZN40_INTERNAL_85ec05ec_4_k_cu_c4530bf2_283404cuda3std6ranges3__45__cpo4swapE
	.align		8
        /*0058*/ 	.dword	_ZN40_INTERNAL_85ec05ec_4_k_cu_c4530bf2_283404cuda3std6ranges3__45__cpo9iter_moveE
	.align		8
        /*0060*/ 	.dword	_ZN40_INTERNAL_85ec05ec_4_k_cu_c4530bf2_283404cute7productE
	.align		8
        /*0068*/ 	.dword	_ZN40_INTERNAL_85ec05ec_4_k_cu_c4530bf2_283404cute1_E
	.align		8
        /*0070*/ 	.dword	$str$25
	.align		8
        /*0078*/ 	.dword	$str$26
	.align		8
        /*0080*/ 	.dword	$str$27
	.align		8
        /*0088*/ 	.dword	$str$28


//--------------------- .text._ZN7cutlass13device_kernelINS_4gemm6kernel13GemmUniversalIN4cute5tupleIJiiiiEEENS1_10collective13CollectiveMmaINS1_35MainloopSm100TmaUmmaWarpSpecializedILi6ELi2ELi4ENS5_IJNS4_1CILi1EEENSA_ILi4EEESB_EEEEENS5_IJNSA_ILi128EEESF_NSA_ILi64EEEEEENS_6half_tENS5_IJlSB_lEEESI_NS5_IJSB_llEEENS4_8TiledMMAINS4_8MMA_AtomIJNS4_20SM100_MMA_F16BF16_SSISI_SI_fLi128ELi128ELNS4_4UMMA5MajorE0ELSP_1ELNSO_7ScaleInE0ELSQ_0EEEEEENS4_6LayoutINS5_IJSB_SB_SB_EEENS5_IJNSA_ILi0EEESV_SV_EEEEENS5_IJNS4_10UnderscoreESY_SY_EEEEENS4_23SM90_TMA_LOAD_MULTICASTENS4_14ComposedLayoutINS4_7SwizzleILi3ELi4ELi3EEENS4_18smem_ptr_flag_bitsILi16EEENST_INS5_IJNSA_ILi8EEESG_EEENS5_IJSG_SB_EEEEEEEvNS4_8identityENS4_13SM90_TMA_LOADENS12_IS14_S16_NST_INS5_IJSG_S17_EEENS5_IJSB_SG_EEEEEEEvS1C_EENS_8epilogue10collective18CollectiveEpilogueINS1J_23Sm100TmaWarpSpecializedILi4ELi2ELi32ELb1ELb0EEEJSH_NS5_IJNST_ISF_SB_EENST_INSA_ILi32EEESB_EEEEESI_SJ_SI_SJ_NS1J_6fusion15FusionCallbacksIS1N_NS1S_17LinearCombinationISI_fSI_fLNS_15FloatRoundStyleE2EEESH_S1R_JEEENS4_5SM1004TMEM4LOAD26SM100_TMEM_LOAD_32dp32b32xES1D_NS12_INS13_ILi2ELi4ELi3EEES16_NST_INS5_IJS17_S1P_EEENS5_IJS1P_SB_EEEEEEENS4_39AutoVectorizingCopyWithAssumedAlignmentILi128EEENS4_14SM90_TMA_STOREES26_S28_S28_EEEvvEEEEvNT_6ParamsE --------------------------
	.section	.text._ZN7cutlass13device_kernelINS_4gemm6kernel13GemmUniversalIN4cute5tupleIJiiiiEEENS1_10collective13CollectiveMmaINS1_35MainloopSm100TmaUmmaWarpSpecializedILi6ELi2ELi4ENS5_IJNS4_1CILi1EEENSA_ILi4EEESB_EEEEENS5_IJNSA_ILi128EEESF_NSA_ILi64EEEEEENS_6half_tENS5_IJlSB_lEEESI_NS5_IJSB_llEEENS4_8TiledMMAINS4_8MMA_AtomIJNS4_20SM100_MMA_F16BF16_SSISI_SI_fLi128ELi128ELNS4_4UMMA5MajorE0ELSP_1ELNSO_7ScaleInE0ELSQ_0EEEEEENS4_6LayoutINS5_IJSB_SB_SB_EEENS5_IJNSA_ILi0EEESV_SV_EEEEENS5_IJNS4_10UnderscoreESY_SY_EEEEENS4_23SM90_TMA_LOAD_MULTICASTENS4_14ComposedLayoutINS4_7SwizzleILi3ELi4ELi3EEENS4_18smem_ptr_flag_bitsILi16EEENST_INS5_IJNSA_ILi8EEESG_EEENS5_IJSG_SB_EEEEEEEvNS4_8identityENS4_13SM90_TMA_LOADENS12_IS14_S16_NST_INS5_IJSG_S17_EEENS5_IJSB_SG_EEEEEEEvS1C_EENS_8epilogue10collective18CollectiveEpilogueINS1J_23Sm100TmaWarpSpecializedILi4ELi2ELi32ELb1ELb0EEEJSH_NS5_IJNST_ISF_SB_EENST_INSA_ILi32EEESB_EEEEESI_SJ_SI_SJ_NS1J_6fusion15FusionCallbacksIS1N_NS1S_17LinearCombinationISI_fSI_fLNS_15FloatRoundStyleE2EEESH_S1R_JEEENS4_5SM1004TMEM4LOAD26SM100_TMEM_LOAD_32dp32b32xES1D_NS12_INS13_ILi2ELi4ELi3EEES16_NST_INS5_IJS17_S1P_EEENS5_IJS1P_SB_EEEEEEENS4_39AutoVectorizingCopyWithAssumedAlignmentILi128EEENS4_14SM90_TMA_STOREES26_S28_S28_EEEvvEEEEvNT_6ParamsE,"ax",@progbits
	.align	128
.text._ZN7cutlass13device_kernelINS_4gemm6kernel13GemmUniversalIN4cute5tupleIJiiiiEEENS1_10collective13CollectiveMmaINS1_35MainloopSm100TmaUmmaWarpSpecializedILi6ELi2ELi4ENS5_IJNS4_1CILi1EEENSA_ILi4EEESB_EEEEENS5_IJNSA_ILi128EEESF_NSA_ILi64EEEEEENS_6half_tENS5_IJlSB_lEEESI_NS5_IJSB_llEEENS4_8TiledMMAINS4_8MMA_AtomIJNS4_20SM100_MMA_F16BF16_SSISI_SI_fLi128ELi128ELNS4_4UMMA5MajorE0ELSP_1ELNSO_7ScaleInE0ELSQ_0EEEEEENS4_6LayoutINS5_IJSB_SB_SB_EEENS5_IJNSA_ILi0EEESV_SV_EEEEENS5_IJNS4_10UnderscoreESY_SY_EEEEENS4_23SM90_TMA_LOAD_MULTICASTENS4_14ComposedLayoutINS4_7SwizzleILi3ELi4ELi3EEENS4_18smem_ptr_flag_bitsILi16EEENST_INS5_IJNSA_ILi8EEESG_EEENS5_IJSG_SB_EEEEEEEvNS4_8identityENS4_13SM90_TMA_LOADENS12_IS14_S16_NST_INS5_IJSG_S17_EEENS5_IJSB_SG_EEEEEEEvS1C_EENS_8epilogue10collective18CollectiveEpilogueINS1J_23Sm100TmaWarpSpecializedILi4ELi2ELi32ELb1ELb0EEEJSH_NS5_IJNST_ISF_SB_EENST_INSA_ILi32EEESB_EEEEESI_SJ_SI_SJ_NS1J_6fusion15FusionCallbacksIS1N_NS1S_17LinearCombinationISI_fSI_fLNS_15FloatRoundStyleE2EEESH_S1R_JEEENS4_5SM1004TMEM4LOAD26SM100_TMEM_LOAD_32dp32b32xES1D_NS12_INS13_ILi2ELi4ELi3EEES16_NST_INS5_IJS17_S1P_EEENS5_IJS1P_SB_EEEEEEENS4_39AutoVectorizingCopyWithAssumedAlignmentILi128EEENS4_14SM90_TMA_STOREES26_S28_S28_EEEvvEEEEvNT_6ParamsE:
        .type           _ZN7cutlass13device_kernelINS_4gemm6kernel13GemmUniversalIN4cute5tupleIJiiiiEEENS1_10collective13CollectiveMmaINS1_35MainloopSm100TmaUmmaWarpSpecializedILi6ELi2ELi4ENS5_IJNS4_1CILi1EEENSA_ILi4EEESB_EEEEENS5_IJNSA_ILi128EEESF_NSA_ILi64EEEEEENS_6half_tENS5_IJlSB_lEEESI_NS5_IJSB_llEEENS4_8TiledMMAINS4_8MMA_AtomIJNS4_20SM100_MMA_F16BF16_SSISI_SI_fLi128ELi128ELNS4_4UMMA5MajorE0ELSP_1ELNSO_7ScaleInE0ELSQ_0EEEEEENS4_6LayoutINS5_IJSB_SB_SB_EEENS5_IJNSA_ILi0EEESV_SV_EEEEENS5_IJNS4_10UnderscoreESY_SY_EEEEENS4_23SM90_TMA_LOAD_MULTICASTENS4_14ComposedLayoutINS4_7SwizzleILi3ELi4ELi3EEENS4_18smem_ptr_flag_bitsILi16EEENST_INS5_IJNSA_ILi8EEESG_EEENS5_IJSG_SB_EEEEEEEvNS4_8identityENS4_13SM90_TMA_LOADENS12_IS14_S16_NST_INS5_IJSG_S17_EEENS5_IJSB_SG_EEEEEEEvS1C_EENS_8epilogue10collective18CollectiveEpilogueINS1J_23Sm100TmaWarpSpecializedILi4ELi2ELi32ELb1ELb0EEEJSH_NS5_IJNST_ISF_SB_EENST_INSA_ILi32EEESB_EEEEESI_SJ_SI_SJ_NS1J_6fusion15FusionCallbacksIS1N_NS1S_17LinearCombinationISI_fSI_fLNS_15FloatRoundStyleE2EEESH_S1R_JEEENS4_5SM1004TMEM4LOAD26SM100_TMEM_LOAD_32dp32b32xES1D_NS12_INS13_ILi2ELi4ELi3EEES16_NST_INS5_IJS17_S1P_EEENS5_IJS1P_SB_EEEEEEENS4_39AutoVectorizingCopyWithAssumedAlignmentILi128EEENS4_14SM90_TMA_STOREES26_S28_S28_EEEvvEEEEvNT_6ParamsE,@function
        .size           _ZN7cutlass13device_kernelINS_4gemm6kernel13GemmUniversalIN4cute5tupleIJiiiiEEENS1_10collective13CollectiveMmaINS1_35MainloopSm100TmaUmmaWarpSpecializedILi6ELi2ELi4ENS5_IJNS4_1CILi1EEENSA_ILi4EEESB_EEEEENS5_IJNSA_ILi128EEESF_NSA_ILi64EEEEEENS_6half_tENS5_IJlSB_lEEESI_NS5_IJSB_llEEENS4_8TiledMMAINS4_8MMA_AtomIJNS4_20SM100_MMA_F16BF16_SSISI_SI_fLi128ELi128ELNS4_4UMMA5MajorE0ELSP_1ELNSO_7ScaleInE0ELSQ_0EEEEEENS4_6LayoutINS5_IJSB_SB_SB_EEENS5_IJNSA_ILi0EEESV_SV_EEEEENS5_IJNS4_10UnderscoreESY_SY_EEEEENS4_23SM90_TMA_LOAD_MULTICASTENS4_14ComposedLayoutINS4_7SwizzleILi3ELi4ELi3EEENS4_18smem_ptr_flag_bitsILi16EEENST_INS5_IJNSA_ILi8EEESG_EEENS5_IJSG_SB_EEEEEEEvNS4_8identityENS4_13SM90_TMA_LOADENS12_IS14_S16_NST_INS5_IJSG_S17_EEENS5_IJSB_SG_EEEEEEEvS1C_EENS_8epilogue10collective18CollectiveEpilogueINS1J_23Sm100TmaWarpSpecializedILi4ELi2ELi32ELb1ELb0EEEJSH_NS5_IJNST_ISF_SB_EENST_INSA_ILi32EEESB_EEEEESI_SJ_SI_SJ_NS1J_6fusion15FusionCallbacksIS1N_NS1S_17LinearCombinationISI_fSI_fLNS_15FloatRoundStyleE2EEESH_S1R_JEEENS4_5SM1004TMEM4LOAD26SM100_TMEM_LOAD_32dp32b32xES1D_NS12_INS13_ILi2ELi4ELi3EEES16_NST_INS5_IJS17_S1P_EEENS5_IJS1P_SB_EEEEEEENS4_39AutoVectorizingCopyWithAssumedAlignmentILi128EEENS4_14SM90_TMA_STOREES26_S28_S28_EEEvvEEEEvNT_6ParamsE,(.L_x_189 - _ZN7cutlass13device_kernelINS_4gemm6kernel13GemmUniversalIN4cute5tupleIJiiiiEEENS1_10collective13CollectiveMmaINS1_35MainloopSm100TmaUmmaWarpSpecializedILi6ELi2ELi4ENS5_IJNS4_1CILi1EEENSA_ILi4EEESB_EEEEENS5_IJNSA_ILi128EEESF_NSA_ILi64EEEEEENS_6half_tENS5_IJlSB_lEEESI_NS5_IJSB_llEEENS4_8TiledMMAINS4_8MMA_AtomIJNS4_20SM100_MMA_F16BF16_SSISI_SI_fLi128ELi128ELNS4_4UMMA5MajorE0ELSP_1ELNSO_7ScaleInE0ELSQ_0EEEEEENS4_6LayoutINS5_IJSB_SB_SB_EEENS5_IJNSA_ILi0EEESV_SV_EEEEENS5_IJNS4_10UnderscoreESY_SY_EEEEENS4_23SM90_TMA_LOAD_MULTICASTENS4_14ComposedLayoutINS4_7SwizzleILi3ELi4ELi3EEENS4_18smem_ptr_flag_bitsILi16EEENST_INS5_IJNSA_ILi8EEESG_EEENS5_IJSG_SB_EEEEEEEvNS4_8identityENS4_13SM90_TMA_LOADENS12_IS14_S16_NST_INS5_IJSG_S17_EEENS5_IJSB_SG_EEEEEEEvS1C_EENS_8epilogue10collective18CollectiveEpilogueINS1J_23Sm100TmaWarpSpecializedILi4ELi2ELi32ELb1ELb0EEEJSH_NS5_IJNST_ISF_SB_EENST_INSA_ILi32EEESB_EEEEESI_SJ_SI_SJ_NS1J_6fusion15FusionCallbacksIS1N_NS1S_17LinearCombinationISI_fSI_fLNS_15FloatRoundStyleE2EEESH_S1R_JEEENS4_5SM1004TMEM4LOAD26SM100_TMEM_LOAD_32dp32b32xES1D_NS12_INS13_ILi2ELi4ELi3EEES16_NST_INS5_IJS17_S1P_EEENS5_IJS1P_SB_EEEEEEENS4_39AutoVectorizingCopyWithAssumedAlignmentILi128EEENS4_14SM90_TMA_STOREES26_S28_S28_EEEvvEEEEvNT_6ParamsE)
        .other          _ZN7cutlass13device_kernelINS_4gemm6kernel13GemmUniversalIN4cute5tupleIJiiiiEEENS1_10collective13CollectiveMmaINS1_35MainloopSm100TmaUmmaWarpSpecializedILi6ELi2ELi4ENS5_IJNS4_1CILi1EEENSA_ILi4EEESB_EEEEENS5_IJNSA_ILi128EEESF_NSA_ILi64EEEEEENS_6half_tENS5_IJlSB_lEEESI_NS5_IJSB_llEEENS4_8TiledMMAINS4_8MMA_AtomIJNS4_20SM100_MMA_F16BF16_SSISI_SI_fLi128ELi128ELNS4_4UMMA5MajorE0ELSP_1ELNSO_7ScaleInE0ELSQ_0EEEEEENS4_6LayoutINS5_IJSB_SB_SB_EEENS5_IJNSA_ILi0EEESV_SV_EEEEENS5_IJNS4_10UnderscoreESY_SY_EEEEENS4_23SM90_TMA_LOAD_MULTICASTENS4_14ComposedLayoutINS4_7SwizzleILi3ELi4ELi3EEENS4_18smem_ptr_flag_bitsILi16EEENST_INS5_IJNSA_ILi8EEESG_EEENS5_IJSG_SB_EEEEEEEvNS4_8identityENS4_13SM90_TMA_LOADENS12_IS14_S16_NST_INS5_IJSG_S17_EEENS5_IJSB_SG_EEEEEEEvS1C_EENS_8epilogue10collective18CollectiveEpilogueINS1J_23Sm100TmaWarpSpecializedILi4ELi2ELi32ELb1ELb0EEEJSH_NS5_IJNST_ISF_SB_EENST_INSA_ILi32EEESB_EEEEESI_SJ_SI_SJ_NS1J_6fusion15FusionCallbacksIS1N_NS1S_17LinearCombinationISI_fSI_fLNS_15FloatRoundStyleE2EEESH_S1R_JEEENS4_5SM1004TMEM4LOAD26SM100_TMEM_LOAD_32dp32b32xES1D_NS12_INS13_ILi2ELi4ELi3EEES16_NST_INS5_IJS17_S1P_EEENS5_IJS1P_SB_EEEEEEENS4_39AutoVectorizingCopyWithAssumedAlignmentILi128EEENS4_14SM90_TMA_STOREES26_S28_S28_EEEvvEEEEvNT_6ParamsE,@"STO_CUDA_ENTRY STV_DEFAULT"
_ZN7cutlass13device_kernelINS_4gemm6kernel13GemmUniversalIN4cute5tupleIJiiiiEEENS1_10collective13CollectiveMmaINS1_35MainloopSm100TmaUmmaWarpSpecializedILi6ELi2ELi4ENS5_IJNS4_1CILi1EEENSA_ILi4EEESB_EEEEENS5_IJNSA_ILi128EEESF_NSA_ILi64EEEEEENS_6half_tENS5_IJlSB_lEEESI_NS5_IJSB_llEEENS4_8TiledMMAINS4_8MMA_AtomIJNS4_20SM100_MMA_F16BF16_SSISI_SI_fLi128ELi128ELNS4_4UMMA5MajorE0ELSP_1ELNSO_7ScaleInE0ELSQ_0EEEEEENS4_6LayoutINS5_IJSB_SB_SB_EEENS5_IJNSA_ILi0EEESV_SV_EEEEENS5_IJNS4_10UnderscoreESY_SY_EEEEENS4_23SM90_TMA_LOAD_MULTICASTENS4_14ComposedLayoutINS4_7SwizzleILi3ELi4ELi3EEENS4_18smem_ptr_flag_bitsILi16EEENST_INS5_IJNSA_ILi8EEESG_EEENS5_IJSG_SB_EEEEEEEvNS4_8identityENS4_13SM90_TMA_LOADENS12_IS14_S16_NST_INS5_IJSG_S17_EEENS5_IJSB_SG_EEEEEEEvS1C_EENS_8epilogue10collective18CollectiveEpilogueINS1J_23Sm100TmaWarpSpecializedILi4ELi2ELi32ELb1ELb0EEEJSH_NS5_IJNST_ISF_SB_EENST_INSA_ILi32EEESB_EEEEESI_SJ_SI_SJ_NS1J_6fusion15FusionCallbacksIS1N_NS1S_17LinearCombinationISI_fSI_fLNS_15FloatRoundStyleE2EEESH_S1R_JEEENS4_5SM1004TMEM4LOAD26SM100_TMEM_LOAD_32dp32b32xES1D_NS12_INS13_ILi2ELi4ELi3EEES16_NST_INS5_IJS17_S1P_EEENS5_IJS1P_SB_EEEEEEENS4_39AutoVectorizingCopyWithAssumedAlignmentILi128EEENS4_14SM90_TMA_STOREES26_S28_S28_EEEvvEEEEvNT_6ParamsE:
[----:B------:R-:W1:Y:S01]  /*0000*/  LDC R1, c[0x0][0x37c] ;  /* 0x0000df00ff017b82 */ /* 0x000e620000000800 */
[----:B------:R-:W2:Y:S01]  /*0010*/  S2R R94, SR_TID.X ;  /* 0x00000000005e7919 */ /* 0x000ea20000002100 */
[----:B------:R-:W3:Y:S01]  /*0020*/  LDCU.64 UR8, c[0x0][0x890] ;  /* 0x00011200ff0877ac */ /* 0x000ee20008000a00 */
[----:B------:R-:W-:Y:S02]  /*0030*/  PRMT R80, RZ, 0x7610, R80 ;  /* 0x00007610ff507816 */ /* 0x000fe40000000050 */
[----:B------:R-:W-:Y:S01]  /*0040*/  ELECT P3, URZ, PT ;  /* 0x0000000000ff782f */ /* 0x000fe20003860000 */
[----:B---3--:R-:W-:-:S04]  /*0050*/  UISETP.NE.U32.AND UP0, UPT, UR8, URZ, UPT ;  /* 0x000000ff0800728c */ /* 0x008fc8000bf05070 */
[----:B------:R-:W-:Y:S01]  /*0060*/  UISETP.NE.AND.EX UP0, UPT, UR9, URZ, UPT, UP0 ;  /* 0x000000ff0900728c */ /* 0x000fe2000bf05300 */
[----:B--2---:R-:W-:-:S05]  /*0070*/  SHF.R.U32.HI R81, RZ, 0x5, R94 ;  /* 0x00000005ff517819 */ /* 0x004fca000001165e */
[----:B------:R-:W2:Y:S02]  /*0080*/  SHFL.IDX PT, R0, R81, RZ, 0x1f ;  /* 0x00001fff51007589 */ /* 0x000ea400000e0000 */
[----:B--2---:R-:W-:Y:S01]  /*0090*/  R2UR UR17, R0 ;  /* 0x00000000001172ca */ /* 0x004fe200000e0000 */
[----:B-1----:R-:W-:-:S14]  /*00a0*/  BRA.U UP0, `(.L_x_0) ;  /* 0x0000000100307547 */ /* 0x002fdc000b800000 */
[----:B------:R-:W1:Y:S02]  /*00b0*/  LDCU.64 UR4, c[0x0][0x888] ;  /* 0x00011100ff0477ac */ /* 0x000e640008000a00 */
[----:B-1----:R-:W-:-:S04]  /*00c0*/  UISETP.NE.U32.AND UP0, UPT, UR4, URZ, UPT ;  /* 0x000000ff0400728c */ /* 0x002fc8000bf05070 */
[----:B------:R-:W-:-:S09]  /*00d0*/  UISETP.NE.AND.EX UP0, UPT, UR5, URZ, UPT, UP0 ;  /* 0x000000ff0500728c */ /* 0x000fd2000bf05300 */
[----:B------:R-:W-:Y:S05]  /*00e0*/  BRA.U !UP0, `(.L_x_1) ;  /* 0x0000000108147547 */ /* 0x000fea000b800000 */
[----:B------:R-:W1:Y:S01]  /*00f0*/  LDC.64 R2, c[0x0][0x888] ;  /* 0x00022200ff027b82 */ /* 0x000e620000000a00 */
[----:B------:R-:W1:Y:S02]  /*0100*/  LDCU.64 UR4, c[0x0][0x358] ;  /* 0x00006b00ff0477ac */ /* 0x000e640008000a00 */
[----:B-1----:R1:W5:Y:S01]  /*0110*/  LDG.E R41, desc[UR4][R2.64] ;  /* 0x0000000402297981 */ /* 0x002362000c1e1900 */
[----:B------:R-:W-:Y:S01]  /*0120*/  HFMA2 R80, -RZ, RZ, 0, 5.9604644775390625e-08 ;  /* 0x00000001ff507431 */ /* 0x000fe200000001ff */
[----:B------:R-:W-:Y:S05]  /*0130*/  BRA `(.L_x_0) ;  /* 0x00000000000c7947 */ /* 0x000fea0003800000 */
.L_x_1:
[----:B------:R-:W1:Y:S01]  /*0140*/  LDCU UR4, c[0x0][0x880] ;  /* 0x00011000ff0477ac */ /* 0x000e620008000800 */
[----:B------:R-:W-:Y:S01]  /*0150*/  HFMA2 R80, -RZ, RZ, 0, 5.9604644775390625e-08 ;  /* 0x00000001ff507431 */ /* 0x000fe200000001ff */
[----:B-1----:R-:W-:-:S07]  /*0160*/  MOV R41, UR4 ;  /* 0x0000000400297c02 */ /* 0x002fce0008000f00 */
.L_x_0:
[----:B------:R-:W2:Y:S02]  /*0170*/  LDCU.64 UR4, c[0x0][0x8b0] ;  /* 0x00011600ff0477ac */ /* 0x000ea40008000a00 */
[----:B--2---:R-:W-:-:S04]  /*0180*/  UISETP.NE.U32.AND UP0, UPT, UR4, URZ, UPT ;  /* 0x000000ff0400728c */ /* 0x004fc8000bf05070 */
[----:B------:R-:W-:-:S09]  /*0190*/  UISETP.NE.AND.EX UP0, UPT, UR5, URZ, UPT, UP0 ;  /* 0x000000ff0500728c */ /* 0x000fd2000bf05300 */
[----:B------:R-:W-:Y:S05]  /*01a0*/  BRA.U UP0, `(.L_x_2) ;  /* 0x0000000100287547 */ /* 0x000fea000b800000 */
[----:B------:R-:W2:Y:S02]  /*01b0*/  LDCU.64 UR4, c[0x0][0x8a8] ;  /* 0x00011500ff0477ac */ /* 0x000ea40008000a00 */
[----:B--2---:R-:W-:-:S04]  /*01c0*/  UISETP.NE.U32.AND UP0, UPT, UR4, URZ, UPT ;  /* 0x000000ff0400728c */ /* 0x004fc8000bf05070 */
[----:B------:R-:W-:-:S09]  /*01d0*/  UISETP.NE.AND.EX UP0, UPT, UR5, URZ, UPT, UP0 ;  /* 0x000000ff0500728c */ /* 0x000fd2000bf05300 */
[----:B------:R-:W-:Y:S05]  /*01e0*/  BRA.U !UP0, `(.L_x_3) ;  /* 0x0000000108107547 */ /* 0x000fea000b800000 */
[----:B------:R-:W2:Y:S01]  /*01f0*/  LDC.64 R38, c[0x0][0x8a8] ;  /* 0x00022a00ff267b82 */ /* 0x000ea20000000a00 */
[----:B------:R-:W2:Y:S02]  /*0200*/  LDCU.64 UR4, c[0x0][0x358] ;  /* 0x00006b00ff0477ac */ /* 0x000ea40008000a00 */
[----:B--2---:R2:W5:Y:S01]  /*0210*/  LDG.E R38, desc[UR4][R38.64] ;  /* 0x0000000426267981 */ /* 0x004562000c1e1900 */
[----:B------:R-:W-:Y:S05]  /*0220*/  BRA `(.L_x_2) ;  /* 0x0000000000087947 */ /* 0x000fea0003800000 */
.L_x_3:
[----:B------:R-:W2:Y:S02]  /*0230*/  LDCU UR4, c[0x0][0x8a0] ;  /* 0x00011400ff0477ac */ /* 0x000ea40008000800 */
[----:B--2---:R-:W-:Y:S02]  /*0240*/  MOV R38, UR4 ;  /* 0x0000000400267c02 */ /* 0x004fe40008000f00 */
.L_x_2:
[----:B------:R-:W-:Y:S01]  /*0250*/  IMAD.U32 R0, RZ, RZ, UR17 ;  /* 0x00000011ff007e24 */ /* 0x000fe2000f8e00ff */
[----:B------:R-:W-:Y:S04]  /*0260*/  BSSY.RECONVERGENT B0, `(.L_x_4) ;  /* 0x000000c000007945 */ /* 0x000fe80003800200 */
[C---:B------:R-:W-:Y:S02]  /*0270*/  ISETP.NE.OR P1, PT, R0.reuse, 0x1, !P3 ;  /* 0x000000010000780c */ /* 0x040fe40005f25670 */
[----:B------:R-:W-:-:S11]  /*0280*/  ISETP.NE.OR P0, PT, R0, 0x3, !P3 ;  /* 0x000000030000780c */ /* 0x000fd60005f05670 */
[----:B------:R-:W-:Y:S05]  /*0290*/  @P1 BRA `(.L_x_5) ;  /* 0x0000000000201947 */ /* 0x000fea0003800000 */
[----:B------:R-:W3:Y:S02]  /*02a0*/  LDCU.64 UR4, c[0x0][0x348] ;  /* 0x00006900ff0477ac */ /* 0x000ee40008000a00 */
[----:B---3--:R-:W-:Y:S02]  /*02b0*/  UIADD3 UR6, UP1, UPT, UR4, 0x80, URZ ;  /* 0x0000008004067890 */ /* 0x008fe4000ff3e0ff */
[----:B------:R-:W-:Y:S02]  /*02c0*/  UIADD3 UR4, UP0, UPT, UR4, 0x180, URZ ;  /* 0x0000018004047890 */ /* 0x000fe4000ff1e0ff */
[----:B------:R-:W-:Y:S02]  /*02d0*/  UIADD3.X UR7, UPT, UPT, URZ, UR5, URZ, UP1, !UPT ;  /* 0x00000005ff077290 */ /* 0x000fe40008ffe4ff */
[----:B------:R-:W-:-:S07]  /*02e0*/  UIADD3.X UR5, UPT, UPT, URZ, UR5, URZ, UP0, !UPT ;  /* 0x00000005ff057290 */ /* 0x000fce00087fe4ff */
[----:B------:R3:W-:Y:S02]  /*02f0*/  UTMACCTL.PF [UR6] ;  /* 0x00000000060079b9 */ /* 0x0007e40008040000 */
[----:B------:R3:W-:Y:S02]  /*0300*/  UTMACCTL.PF [UR4] ;  /* 0x00000000040079b9 */ /* 0x0007e40008040000 */
[----:B---3--:R-:W-:Y:S01]  /*0310*/  NOP ;  /* 0x0000000000007918 */ /* 0x008fe20000000000 */
.L_x_5:
[----:B------:R-:W-:Y:S05]  /*0320*/  BSYNC.RECONVERGENT B0 ;  /* 0x0000000000007941 */ /* 0x000fea0003800200 */
.L_x_4:
[----:B------:R-:W-:Y:S04]  /*0330*/  BSSY.RECONVERGENT B0, `(.L_x_6) ;  /* 0x000000a000007945 */ /* 0x000fe80003800200 */
        /* <DEDUP_REMOVED lines=9> */
.L_x_7:
[----:B------:R-:W-:Y:S05]  /*03d0*/  BSYNC.RECONVERGENT B0 ;  /* 0x0000000000007941 */ /* 0x000fea0003800200 */
.L_x_6:
[----:B------:R-:W3:Y:S01]  /*03e0*/  LDCU.64 UR4, c[0x0][0x888] ;  /* 0x00011100ff0477ac */ /* 0x000ee20008000a00 */
[----:B------:R-:W-:Y:S02]  /*03f0*/  UISETP.EQ.U32.AND UP1, UPT, UR8, URZ, UPT ;  /* 0x000000ff0800728c */ /* 0x000fe4000bf22070 */
[----:B------:R-:W-:Y:S02]  /*0400*/  UPLOP3.LUT UP3, UPT, UPT, UPT, UPT, 0x80, 0x8 ;  /* 0x000000000008789c */ /* 0x000fe40003f6f070 */
[----:B---3--:R-:W-:-:S04]  /*0410*/  UISETP.NE.U32.AND UP0, UPT, UR4, URZ, UPT ;  /* 0x000000ff0400728c */ /* 0x008fc8000bf05070 */
[----:B------:R-:W-:-:S04]  /*0420*/  UISETP.NE.AND.EX UP0, UPT, UR5, URZ, UPT, UP0 ;  /* 0x000000ff0500728c */ /* 0x000fc8000bf05300 */
[----:B------:R-:W-:-:S04]  /*0430*/  UISETP.EQ.OR.EX UP2, UPT, UR9, URZ, !UP0, UP1 ;  /* 0x000000ff0900728c */ /* 0x000fc8000c742710 */
[----:B------:R-:W-:-:S06]  /*0440*/  UP2UR UR4, UPR, URZ, 0x4 ;  /* 0x00000004ff047883 */ /* 0x000fcc0008000000 */
[----:B------:R-:W-:Y:S01]  /*0450*/  MOV R83, UR4 ;  /* 0x0000000400537c02 */ /* 0x000fe20008000f00 */
[----:B------:R-:W-:Y:S06]  /*0460*/  BRA.U !UP2, `(.L_x_8) ;  /* 0x000000010a207547 */ /* 0x000fec000b800000 */
[----:B------:R-:W-:Y:S01]  /*0470*/  UISETP.NE.U32.AND UP1, UPT, UR8, URZ, UPT ;  /* 0x000000ff0800728c */ /* 0x000fe2000bf25070 */
[----:B-----5:R-:W-:Y:S01]  /*0480*/  FSETP.NEU.AND P0, PT, R41, RZ, PT ;  /* 0x000000ff2900720b */ /* 0x020fe20003f0d000 */
[----:B------:R-:W-:Y:S02]  /*0490*/  USEL UR4, URZ, 0xffffffff, UP0 ;  /* 0xffffffffff047887 */ /* 0x000fe40008000000 */
[----:B------:R-:W-:-:S10]  /*04a0*/  UISETP.NE.AND.EX UP1, UPT, UR9, URZ, UPT, UP1 ;  /* 0x000000ff0900728c */ /* 0x000fd4000bf25310 */
[----:B------:R-:W-:Y:S01]  /*04b0*/  VOTEU.ANY UP0, P0 ;  /* 0x0000000000ff7886 */ /* 0x000fe20000000100 */
[----:B------:R-:W-:-:S04]  /*04c0*/  @!UP1 USEL UR4, URZ, 0xffffffff, UP0 ;  /* 0xffffffffff049887 */ /* 0x000fc80008000000 */
[----:B------:R-:W-:-:S04]  /*04d0*/  ULOP3.LUT UR4, UR4, 0x1, URZ, 0xc0, !UPT ;  /* 0x0000000104047892 */ /* 0x000fc8000f8ec0ff */
[----:B------:R-:W-:-:S11]  /*04e0*/  UISETP.NE.U32.AND UP3, UPT, UR4, 0x1, UPT ;  /* 0x000000010400788c */ /* 0x000fd6000bf65070 */
.L_x_8:
[----:B-1----:R-:W1:Y:S01]  /*04f0*/  SHFL.IDX PT, R2, R81, RZ, 0x1f ;  /* 0x00001fff51027589 */ /* 0x002e6200000e0000 */
[----:B------:R-:W-:-:S04]  /*0500*/  UISETP.NE.AND UP0, UPT, UR17, 0x2, UPT ;  /* 0x000000021100788c */ /* 0x000fc8000bf05270 */
[----:B------:R-:W-:Y:S01]  /*0510*/  USEL UR45, URZ, 0x1, UP0 ;  /* 0x00000001ff2d7887 */ /* 0x000fe20008000000 */
[----:B-1----:R-:W-:-:S13]  /*0520*/  ISETP.NE.AND P0, PT, R2, RZ, PT ;  /* 0x000000ff0200720c */ /* 0x002fda0003f05270 */
[----:B------:R-:W-:Y:S05]  /*0530*/  @P0 BRA `(.L_x_9) ;  /* 0x0000000000680947 */ /* 0x000fea0003800000 */
[----:B------:R-:W1:Y:S01]  /*0540*/  S2UR UR4, SR_CgaCtaId ;  /* 0x00000000000479c3 */ /* 0x000e620000008800 */
[----:B------:R-:W-:Y:S01]  /*0550*/  UMOV UR5, 0x400 ;  /* 0x0000040000057882 */ /* 0x000fe20000000000 */
[----:B------:R-:W-:Y:S01]  /*0560*/  UMOV UR8, 0x1 ;  /* 0x0000000100087882 */ /* 0x000fe20000000000 */
[----:B------:R-:W-:Y:S01]  /*0570*/  UMOV UR6, 0x4 ;  /* 0x0000000400067882 */ /* 0x000fe20000000000 */
[----:B------:R-:W-:-:S04]  /*0580*/  UIADD3 UR8, UPT, UPT, -UR8, 0x100000, URZ ;  /* 0x0010000008087890 */ /* 0x000fc8000fffe1ff */
[----:B------:R-:W-:Y:S02]  /*0590*/  USHF.L.U32 UR9, UR8, 0xb, URZ ;  /* 0x0000000b08097899 */ /* 0x000fe400080006ff */
[----:B------:R-:W-:Y:S02]  /*05a0*/  USHF.L.U32 UR8, UR8, 0x1, URZ ;  /* 0x0000000108087899 */ /* 0x000fe400080006ff */
[----:B------:R-:W-:-:S04]  /*05b0*/  UIADD3 UR6, UPT, UPT, -UR6, 0x100000, URZ ;  /* 0x0010000006067890 */ /* 0x000fc8000fffe1ff */
[----:B------:R-:W-:Y:S02]  /*05c0*/  USHF.L.U32 UR7, UR6, 0xb, URZ ;  /* 0x0000000b06077899 */ /* 0x000fe400080006ff */
[----:B------:R-:W-:Y:S01]  /*05d0*/  USHF.L.U32 UR6, UR6, 0x1, URZ ;  /* 0x0000000106067899 */ /* 0x000fe200080006ff */
[----:B------:R-:W-:Y:S01]  /*05e0*/  ELECT P0, URZ, PT ;  /* 0x0000000000ff782f */ /* 0x000fe20003800000 */
[----:B-1----:R-:W-:Y:S01]  /*05f0*/  ULEA UR4, UR4, UR5, 0x18 ;  /* 0x0000000504047291 */ /* 0x002fe2000f8ec0ff */
[----:B------:R-:W1:Y:S11]  /*0600*/  FENCE.VIEW.ASYNC.S ;  /* 0x00000000000073c6 */ /* 0x000e760000000000 */
[----:B-1----:R1:W3:Y:S01]  /*0610*/  SYNCS.EXCH.64 URZ, [UR4], UR8 ;  /* 0x0000000804ff75b2 */ /* 0x0022e20008000100 */
[----:B------:R1:W4:Y:S01]  /*0620*/  SYNCS.EXCH.64 URZ, [UR4+0x30], UR6 ;  /* 0x0000300604ff75b2 */ /* 0x0003220008000100 */
[----:B------:R1:W1:Y:S01]  /*0630*/  SYNCS.EXCH.64 URZ, [UR4+0x8], UR8 ;  /* 0x0000080804ff75b2 */ /* 0x0002620008000100 */
        /* <DEDUP_REMOVED lines=9> */
[----:B------:R-:W-:Y:S01]  /*06d0*/  NOP ;  /* 0x0000000000007918 */ /* 0x000fe20000000000 */
.L_x_9:
[----:B------:R-:W2:Y:S01]  /*06e0*/  SHFL.IDX PT, R2, R81, RZ, 0x1f ;  /* 0x00001fff51027589 */ /* 0x000ea200000e0000 */
[----:B------:R-:W-:Y:S01]  /*06f0*/  NOP ;  /* 0x0000000000007918 */ /* 0x000fe20000000000 */
[----:B--2---:R-:W-:-:S13]  /*0700*/  ISETP.NE.AND P0, PT, R2, 0x1, PT ;  /* 0x000000010200780c */ /* 0x004fda0003f05270 */
[----:B------:R-:W-:Y:S05]  /*0710*/  @P0 BRA `(.L_x_10) ;  /* 0x0000000000580947 */ /* 0x000fea0003800000 */
[----:B-1----:R-:W1:Y:S01]  /*0720*/  S2UR UR4, SR_CgaCtaId ;  /* 0x00000000000479c3 */ /* 0x002e620000008800 */
        /* <DEDUP_REMOVED lines=12> */
[----:B-1----:R2:W1:Y:S01]  /*07f0*/  SYNCS.EXCH.64 URZ, [UR4+0x60], UR8 ;  /* 0x0000600804ff75b2 */ /* 0x0024620008000100 */
[----:B------:R2:W1:Y:S01]  /*0800*/  SYNCS.EXCH.64 URZ, [UR4+0x80], UR6 ;  /* 0x0000800604ff75b2 */ /* 0x0004620008000100 */
[----:B------:R2:W1:Y:S01]  /*0810*/  SYNCS.EXCH.64 URZ, [UR4+0x68], UR8 ;  /* 0x0000680804ff75b2 */ /* 0x0004620008000100 */
[----:B------:R2:W1:Y:S01]  /*0820*/  SYNCS.EXCH.64 URZ, [UR4+0x88], UR6 ;  /* 0x0000880604ff75b2 */ /* 0x0004620008000100 */
[----:B------:R2:W1:Y:S01]  /*0830*/  SYNCS.EXCH.64 URZ, [UR4+0x70], UR8 ;  /* 0x0000700804ff75b2 */ /* 0x0004620008000100 */
[----:B------:R2:W1:Y:S01]  /*0840*/  SYNCS.EXCH.64 URZ, [UR4+0x90], UR6 ;  /* 0x0000900604ff75b2 */ /* 0x0004620008000100 */
[----:B------:R2:W1:Y:S01]  /*0850*/  SYNCS.EXCH.64 URZ, [UR4+0x78], UR8 ;  /* 0x0000780804ff75b2 */ /* 0x0004620008000100 */
[----:B------:R2:W1:Y:S02]  /*0860*/  SYNCS.EXCH.64 URZ, [UR4+0x98], UR6 ;  /* 0x0000980604ff75b2 */ /* 0x0004640008000100 */
[----:B--2---:R-:W-:Y:S01]  /*0870*/  NOP ;  /* 0x0000000000007918 */ /* 0x004fe20000000000 */
.L_x_10:
[----:B------:R-:W2:Y:S01]  /*0880*/  SHFL.IDX PT, R2, R81, RZ, 0x1f ;  /* 0x00001fff51027589 */ /* 0x000ea200000e0000 */
[----:B------:R-:W-:Y:S01]  /*0890*/  NOP ;  /* 0x0000000000007918 */ /* 0x000fe20000000000 */
[----:B--2---:R-:W-:-:S13]  /*08a0*/  ISETP.NE.AND P0, PT, R2, 0x3, PT ;  /* 0x000000030200780c */ /* 0x004fda0003f05270 */
[----:B------:R-:W-:Y:S05]  /*08b0*/  @P0 BRA `(.L_x_11) ;  /* 0x0000000000300947 */ /* 0x000fea0003800000 */
[----:B-1----:R-:W1:Y:S01]  /*08c0*/  S2UR UR4, SR_CgaCtaId ;  /* 0x00000000000479c3 */ /* 0x002e620000008800 */
[----:B------:R-:W-:Y:S01]  /*08d0*/  UMOV UR6, 0x400 ;  /* 0x0000040000067882 */ /* 0x000fe20000000000 */
[----:B------:R-:W-:Y:S01]  /*08e0*/  UMOV UR5, 0x20 ;  /* 0x0000002000057882 */ /* 0x000fe20000000000 */
[----:B------:R-:W-:Y:S01]  /*08f0*/  ELECT P0, URZ, PT ;  /* 0x0000000000ff782f */ /* 0x000fe20003800000 */
[----:B-1----:R-:W-:Y:S02]  /*0900*/  ULEA UR6, UR4, UR6, 0x18 ;  /* 0x0000000604067291 */ /* 0x002fe4000f8ec0ff */
[----:B------:R-:W-:-:S04]  /*0910*/  UIADD3 UR4, UPT, UPT, -UR5, 0x100000, URZ ;  /* 0x0010000005047890 */ /* 0x000fc8000fffe1ff */
[----:B------:R-:W-:Y:S02]  /*0920*/  USHF.L.U32 UR5, UR4, 0xb, URZ ;  /* 0x0000000b04057899 */ /* 0x000fe400080006ff */
[----:B------:R-:W-:Y:S01]  /*0930*/  USHF.L.U32 UR4, UR4, 0x1, URZ ;  /* 0x0000000104047899 */ /* 0x000fe200080006ff */
[----:B------:R-:W1:Y:S11]  /*0940*/  FENCE.VIEW.ASYNC.S ;  /* 0x00000000000073c6 */ /* 0x000e760000000000 */
[----:B-1----:R2:W1:Y:S01]  /*0950*/  SYNCS.EXCH.64 URZ, [UR6+0xa0], UR4 ;  /* 0x0000a00406ff75b2 */ /* 0x0024620008000100 */
[----:B------:R2:W1:Y:S02]  /*0960*/  SYNCS.EXCH.64 URZ, [UR6+0xa8], UR4 ;  /* 0x0000a80406ff75b2 */ /* 0x0004640008000100 */
[----:B--2---:R-:W-:Y:S01]  /*0970*/  NOP ;  /* 0x0000000000007918 */ /* 0x004fe20000000000 */
.L_x_11:
[----:B------:R-:W2:Y:S01]  /*0980*/  SHFL.IDX PT, R2, R81, RZ, 0x1f ;  /* 0x00001fff51027589 */ /* 0x000ea200000e0000 */
[----:B------:R-:W-:Y:S01]  /*0990*/  NOP ;  /* 0x0000000000007918 */ /* 0x000fe20000000000 */
[----:B--2---:R-:W-:-:S13]  /*09a0*/  ISETP.NE.AND P0, PT, R2, 0x4, PT ;  /* 0x000000040200780c */ /* 0x004fda0003f05270 */
[----:B------:R-:W-:Y:S05]  /*09b0*/  @P0 BRA `(.L_x_12) ;  /* 0x00000000004c0947 */ /* 0x000fea0003800000 */
[----:B-1----:R-:W1:Y:S01]  /*09c0*/  S2UR UR6, SR_CgaCtaId ;  /* 0x00000000000679c3 */ /* 0x002e620000008800 */
[----:B------:R-:W-:Y:S01]  /*09d0*/  UMOV UR4, 0x3a0 ;  /* 0x000003a000047882 */ /* 0x000fe20000000000 */
[----:B------:R-:W-:Y:S01]  /*09e0*/  UMOV UR5, 0x400 ;  /* 0x0000040000057882 */ /* 0x000fe20000000000 */
[----:B------:R-:W-:Y:S01]  /*09f0*/  USEL UR4, UR4, 0x320, UP3 ;  /* 0x0000032004047887 */ /* 0x000fe20009800000 */
[----:B------:R-:W-:Y:S01]  /*0a00*/  UMOV UR8, 0x1 ;  /* 0x0000000100087882 */ /* 0x000fe20000000000 */
[----:B------:R-:W-:Y:S01]  /*0a10*/  ELECT P0, URZ, PT ;  /* 0x0000000000ff782f */ /* 0x000fe20003800000 */
[----:B------:R-:W-:-:S04]  /*0a20*/  UIADD3 UR8, UPT, UPT, -UR8, 0x100000, URZ ;  /* 0x0010000008087890 */ /* 0x000fc8000fffe1ff */
[----:B------:R-:W-:Y:S02]  /*0a30*/  USHF.L.U32 UR9, UR8, 0xb, URZ ;  /* 0x0000000b08097899 */ /* 0x000fe400080006ff */
[----:B------:R-:W-:Y:S02]  /*0a40*/  USHF.L.U32 UR8, UR8, 0x1, URZ ;  /* 0x0000000108087899 */ /* 0x000fe400080006ff */
[----:B-1----:R-:W-:Y:S02]  /*0a50*/  ULEA UR6, UR6, UR5, 0x18 ;  /* 0x0000000506067291 */ /* 0x002fe4000f8ec0ff */
[----:B------:R-:W-:-:S04]  /*0a60*/  UIADD3 UR4, UPT, UPT, -UR4, 0x100000, URZ ;  /* 0x0010000004047890 */ /* 0x000fc8000fffe1ff */
[----:B------:R-:W-:Y:S02]  /*0a70*/  USHF.L.U32 UR5, UR4, 0xb, URZ ;  /* 0x0000000b04057899 */ /* 0x000fe400080006ff */
[----:B------:R-:W-:Y:S01]  /*0a80*/  USHF.L.U32 UR4, UR4, 0x1, URZ ;  /* 0x0000000104047899 */ /* 0x000fe200080006ff */
[----:B------:R-:W1:Y:S03]  /*0a90*/  FENCE.VIEW.ASYNC.S ;  /* 0x00000000000073c6 */ /* 0x000e660000000000 */
[----:B-1----:R2:W1:Y:S08]  /*0aa0*/  SYNCS.EXCH.64 URZ, [UR6+0xb0], UR8 ;  /* 0x0000b00806ff75b2 */ /* 0x0024700008000100 */
[----:B------:R2:W1:Y:S01]  /*0ab0*/  SYNCS.EXCH.64 URZ, [UR6+0xc0], UR4 ;  /* 0x0000c00406ff75b2 */ /* 0x0004620008000100 */
[----:B------:R2:W1:Y:S01]  /*0ac0*/  SYNCS.EXCH.64 URZ, [UR6+0xb8], UR8 ;  /* 0x0000b80806ff75b2 */ /* 0x0004620008000100 */
[----:B------:R2:W1:Y:S02]  /*0ad0*/  SYNCS.EXCH.64 URZ, [UR6+0xc8], UR4 ;  /* 0x0000c80406ff75b2 */ /* 0x0004640008000100 */
[----:B--2---:R-:W-:Y:S01]  /*0ae0*/  NOP ;  /* 0x0000000000007918 */ /* 0x004fe20000000000 */
.L_x_12:
        /* <DEDUP_REMOVED lines=26> */
.L_x_13:
[----:B------:R-:W2:Y:S01]  /*0c90*/  SHFL.IDX PT, R2, R81, RZ, 0x1f ;  /* 0x00001fff51027589 */ /* 0x000ea200000e0000 */
[----:B------:R-:W1:Y:S01]  /*0ca0*/  S2UR UR47, SR_CgaCtaId ;  /* 0x00000000002f79c3 */ /* 0x000e620000008800 */
[----:B------:R-:W-:Y:S01]  /*0cb0*/  NOP ;  /* 0x0000000000007918 */ /* 0x000fe20000000000 */
[----:B--2---:R-:W-:-:S13]  /*0cc0*/  ISETP.NE.AND P0, PT, R2, 0x3, PT ;  /* 0x000000030200780c */ /* 0x004fda0003f05270 */
[----:B-1----:R-:W-:Y:S05]  /*0cd0*/  @P0 BRA `(.L_x_14) ;  /* 0x0000000000340947 */ /* 0x002fea0003800000 */
[----:B------:R-:W-:Y:S01]  /*0ce0*/  UMOV UR4, 0x400 ;  /* 0x0000040000047882 */ /* 0x000fe20000000000 */
[----:B------:R-:W-:Y:S01]  /*0cf0*/  UMOV UR6, 0x20 ;  /* 0x0000002000067882 */ /* 0x000fe20000000000 */
[----:B------:R-:W-:Y:S02]  /*0d00*/  ULEA UR4, UR47, UR4, 0x18 ;  /* 0x000000042f047291 */ /* 0x000fe4000f8ec0ff */
[----:B------:R-:W-:-:S04]  /*0d10*/  UIADD3 UR6, UPT, UPT, -UR6, 0x100000, URZ ;  /* 0x0010000006067890 */ /* 0x000fc8000fffe1ff */
[----:B------:R-:W-:Y:S02]  /*0d20*/  USHF.L.U32 UR7, UR6, 0xb, URZ ;  /* 0x0000000b06077899 */ /* 0x000fe400080006ff */
[----:B------:R-:W-:Y:S01]  /*0d30*/  USHF.L.U32 UR6, UR6, 0x1, URZ ;  /* 0x0000000106067899 */ /* 0x000fe200080006ff */
[----:B------:R-:W-:Y:S01]  /*0d40*/  ELECT P0, URZ, PT ;  /* 0x0000000000ff782f */ /* 0x000fe20003800000 */
[----:B------:R-:W1:Y:S10]  /*0d50*/  FENCE.VIEW.ASYNC.S ;  /* 0x00000000000073c6 */ /* 0x000e740000000000 */
[----:B-1----:R1:W2:Y:S01]  /*0d60*/  SYNCS.EXCH.64 URZ, [UR4+0x110], UR6 ;  /* 0x0001100604ff75b2 */ /* 0x0022a20008000100 */
[----:B------:R1:W1:Y:S01]  /*0d70*/  SYNCS.EXCH.64 URZ, [UR4+0x120], UR6 ;  /* 0x0001200604ff75b2 */ /* 0x0002620008000100 */
[----:B------:R1:W1:Y:S01]  /*0d80*/  SYNCS.EXCH.64 URZ, [UR4+0x118], UR6 ;  /* 0x0001180604ff75b2 */ /* 0x0002620008000100 */
[----:B------:R1:W1:Y:S01]  /*0d90*/  SYNCS.EXCH.64 URZ, [UR4+0x128], UR6 ;  /* 0x0001280604ff75b2 */ /* 0x0002620008000100 */
[----:B------:R-:W-:Y:S01]  /*0da0*/  NOP ;  /* 0x0000000000007918 */ /* 0x000fe20000000000 */
.L_x_14:
[----:B-1----:R-:W1:Y:S01]  /*0db0*/  LDCU UR4, c[0x0][0x36c] ;  /* 0x00006d80ff0477ac */ /* 0x002e620008000800 */
[----:B------:R-:W-:Y:S01]  /*0dc0*/  ISETP.NE.OR P3, PT, R0, 0x2, !P3 ;  /* 0x000000020000780c */ /* 0x000fe20005f65670 */
[----:B------:R-:W-:Y:S01]  /*0dd0*/  NOP ;  /* 0x0000000000007918 */ /* 0x000fe20000000000 */
[----:B------:R-:W-:Y:S01]  /*0de0*/  LOP3.LUT R0, R94, 0x1f, RZ, 0xc0, !PT ;  /* 0x0000001f5e007812 */ /* 0x000fe200078ec0ff */
[----:B------:R-:W-:Y:S02]  /*0df0*/  UISETP.NE.AND UP4, UPT, UR17, URZ, UPT ;  /* 0x000000ff1100728c */ /* 0x000fe4000bf85270 */
[----:B-1----:R-:W-:-:S09]  /*0e00*/  UISETP.EQ.U32.AND UP5, UPT, UR4, 0x1, UPT ;  /* 0x000000010400788c */ /* 0x002fd2000bfa2070 */
[----:B------:R-:W-:Y:S05]  /*0e10*/  BRA.U !UP5, `(.L_x_15) ;  /* 0x000000010d087547 */ /* 0x000fea000b800000 */
[----:B--234-:R-:W-:Y:S01]  /*0e20*/  UCGABAR_ARV ;  /* 0x00000000000079c7 */ /* 0x01cfe20008000000 */
[----:B------:R-:W-:Y:S05]  /*0e30*/  BRA `(.L_x_16) ;  /* 0x0000000000047947 */ /* 0x000fea0003800000 */
.L_x_15:
[----:B--234-:R-:W-:Y:S01]  /*0e40*/  NOP ;  /* 0x0000000000007918 */ /* 0x01cfe20000000000 */
.L_x_16:
[----:B------:R-:W1:Y:S01]  /*0e50*/  S2UR UR7, SR_CTAID.X ;  /* 0x00000000000779c3 */ /* 0x000e620000002500 */
[----:B------:R-:W-:-:S05]  /*0e60*/  CS2R.32 R82, SR_CgaSize ;  /* 0x0000000000527805 */ /* 0x000fca0000008a00 */
[----:B------:R-:W-:-:S05]  /*0e70*/  IMAD R82, R82, -0xa0, RZ ;  /* 0xffffff6052527824 */ /* 0x000fca00078e02ff */
[----:B------:R-:W-:-:S14]  /*0e80*/  R2UR UR5, R82 ;  /* 0x00000000520572ca */ /* 0x000fdc00000e0000 */
[----:B------:R-:W2:Y:S01]  /*0e90*/  LDCU UR5, c[0x0][UR5+0x2b0] ;  /* 0x00005600050577ac */ /* 0x000ea20008000800 */
[----:B------:R-:W-:-:S05]  /*0ea0*/  CS2R.32 R82, SR_CgaSize ;  /* 0x0000000000527805 */ /* 0x000fca0000008a00 */
[----:B------:R-:W-:-:S05]  /*0eb0*/  IMAD R82, R82, -0xa0, RZ ;  /* 0xffffff6052527824 */ /* 0x000fca00078e02ff */
[----:B------:R-:W-:-:S14]  /*0ec0*/  R2UR UR4, R82 ;  /* 0x00000000520472ca */ /* 0x000fdc00000e0000 */
[----:B------:R-:W3:Y:S01]  /*0ed0*/  LDCU UR4, c[0x0][UR4+0x2b4] ;  /* 0x00005680040477ac */ /* 0x000ee20008000800 */
[----:B------:R-:W4:Y:S01]  /*0ee0*/  S2UR UR8, SR_CTAID.Y ;  /* 0x00000000000879c3 */ /* 0x000f220000002600 */
[----:B------:R-:W-:-:S05]  /*0ef0*/  CS2R.32 R82, SR_CgaSize ;  /* 0x0000000000527805 */ /* 0x000fca0000008a00 */
[----:B------:R-:W-:-:S05]  /*0f00*/  IMAD R82, R82, -0xa0, RZ ;  /* 0xffffff6052527824 */ /* 0x000fca00078e02ff */
[----:B------:R-:W-:-:S14]  /*0f10*/  R2UR UR9, R82 ;  /* 0x00000000520972ca */ /* 0x000fdc00000e0000 */
[----:B------:R-:W3:Y:S01]  /*0f20*/  LDCU UR9, c[0x0][UR9+0x2a0] ;  /* 0x00005400090977ac */ /* 0x000ee20008000800 */
[----:B------:R-:W3:Y:S01]  /*0f30*/  LDCU UR21, c[0x0][0xb24] ;  /* 0x00016480ff1577ac */ /* 0x000ee20008000800 */
[----:B------:R-:W1:Y:S01]  /*0f40*/  S2UR UR36, SR_CTAID.Z ;  /* 0x00000000002479c3 */ /* 0x000e620000002700 */
[----:B------:R-:W-:-:S05]  /*0f50*/  CS2R.32 R82, SR_CgaSize ;  /* 0x0000000000527805 */ /* 0x000fca0000008a00 */
[----:B------:R-:W-:-:S05]  /*0f60*/  IMAD R82, R82, -0xa0, RZ ;  /* 0xffffff6052527824 */ /* 0x000fca00078e02ff */
[----:B------:R-:W-:-:S14]  /*0f70*/  R2UR UR63, R82 ;  /* 0x00000000523f72ca */ /* 0x000fdc00000e0000 */
[----:B------:R-:W3:Y:S01]  /*0f80*/  LDCU UR63, c[0x0][UR63+0x2a4] ;  /* 0x000054803f3f77ac */ /* 0x000ee20008000800 */
[----:B------:R-:W3:Y:S01]  /*0f90*/  LDCU UR42, c[0x0][0xb24] ;  /* 0x00016480ff2a77ac */ /* 0x000ee20008000800 */
[----:B-1----:R-:W-:Y:S01]  /*0fa0*/  I2FP.F32.U32 R3, UR7 ;  /* 0x0000000700037c45 */ /* 0x002fe20008201000 */
[----:B------:R-:W1:Y:S04]  /*0fb0*/  LDCU UR27, c[0x0][0xb30] ;  /* 0x00016600ff1b77ac */ /* 0x000e680008000800 */
[----:B--2---:R-:W-:Y:S01]  /*0fc0*/  FMUL R3, R3, UR5 ;  /* 0x0000000503037c20 */ /* 0x004fe20008400000 */
[----:B------:R-:W-:Y:S01]  /*0fd0*/  USHF.L.U32 UR29, UR47, 0xb, URZ ;  /* 0x0000000b2f1d7899 */ /* 0x000fe200080006ff */
[----:B----4-:R-:W-:Y:S01]  /*0fe0*/  I2FP.F32.U32 R2, UR8 ;  /* 0x0000000800027c45 */ /* 0x010fe20008201000 */
[----:B---3--:R-:W-:-:S03]  /*0ff0*/  UISETP.GE.AND UP2, UPT, UR21, 0x1, UPT ;  /* 0x000000011500788c */ /* 0x008fc6000bf46270 */
[----:B------:R-:W2:Y:S01]  /*1000*/  F2I.U32.TRUNC.NTZ R3, R3 ;  /* 0x0000000300037305 */ /* 0x000ea2000020f000 */
[----:B------:R-:W-:Y:S01]  /*1010*/  UMOV UR16, UR7 ;  /* 0x0000000700107c82 */ /* 0x000fe20008000000 */
[----:B------:R-:W-:Y:S01]  /*1020*/  FMUL R2, R2, UR4 ;  /* 0x0000000402027c20 */ /* 0x000fe20008400000 */
[----:B------:R-:W-:-:S05]  /*1030*/  UMOV UR20, UR8 ;  /* 0x0000000800147c82 */ /* 0x000fca0008000000 */
[----:B------:R-:W3:Y:S01]  /*1040*/  F2I.U32.TRUNC.NTZ R2, R2 ;  /* 0x0000000200027305 */ /* 0x000ee2000020f000 */
[----:B--2---:R-:W-:Y:S02]  /*1050*/  R2UR UR4, R3 ;  /* 0x00000000030472ca */ /* 0x004fe400000e0000 */
[----:B---3--:R-:W-:Y:S02]  /*1060*/  R2UR UR6, R2 ;  /* 0x00000000020672ca */ /* 0x008fe400000e0000 */
[----:B------:R-:W-:-:S09]  /*1070*/  PRMT R2, RZ, 0x7610, R2 ;  /* 0x00007610ff027816 */ /* 0x000fd20000000002 */
[----:B------:R-:W-:-:S04]  /*1080*/  UIADD3 UR5, UPT, UPT, -UR4, URZ, URZ ;  /* 0x000000ff04057290 */ /* 0x000fc8000fffe1ff */
[----:B------:R-:W-:Y:S02]  /*1090*/  UIMAD UR5, UR9, UR5, UR7 ;  /* 0x00000005090572a4 */ /* 0x000fe4000f8e0207 */
[----:B------:R-:W-:-:S04]  /*10a0*/  UIADD3 UR4, UPT, UPT, -UR6, URZ, URZ ;  /* 0x000000ff06047290 */ /* 0x000fc8000fffe1ff */
[----:B------:R-:W-:Y:S01]  /*10b0*/  IMAD.U32 R82, RZ, RZ, UR5 ;  /* 0x00000005ff527e24 */ /* 0x000fe2000f8e00ff */
[----:B------:R-:W-:Y:S01]  /*10c0*/  UIMAD UR63, UR63, UR4, UR8 ;  /* 0x000000043f3f72a4 */ /* 0x000fe2000f8e0208 */
[----:B-1----:R-:W-:Y:S11]  /*10d0*/  BRA.U UP4, `(.L_x_17) ;  /* 0x0000000104447547 */ /* 0x002ff6000b800000 */
[----:B------:R-:W-:Y:S01]  /*10e0*/  R2UR UR6, R82 ;  /* 0x00000000520672ca */ /* 0x000fe200000e0000 */
[----:B------:R-:W-:Y:S02]  /*10f0*/  UISETP.NE.AND UP0, UPT, UR63, URZ, UPT ;  /* 0x000000ff3f00728c */ /* 0x000fe4000bf05270 */
[----:B------:R-:W-:-:S04]  /*1100*/  UISETP.NE.AND UP1, UPT, UR63, 0x1, UPT ;  /* 0x000000013f00788c */ /* 0x000fc8000bf25270 */
[----:B------:R-:W-:Y:S02]  /*1110*/  USEL UR5, URZ, 0x2, UP1 ;  /* 0x00000002ff057887 */ /* 0x000fe40008800000 */
[----:B------:R-:W-:-:S04]  /*1120*/  UISETP.NE.AND UP1, UPT, UR63, 0x3, UPT ;  /* 0x000000033f00788c */ /* 0x000fc8000bf25270 */
[----:B------:R-:W-:-:S04]  /*1130*/  UISETP.EQ.OR UP0, UPT, UR6, URZ, !UP0 ;  /* 0x000000ff0600728c */ /* 0x000fc8000c702670 */
[----:B------:R-:W-:Y:S02]  /*1140*/  USEL UR8, URZ, 0x1, !UP0 ;  /* 0x00000001ff087887 */ /* 0x000fe4000c000000 */
[----:B------:R-:W-:-:S04]  /*1150*/  UISETP.NE.AND UP0, UPT, UR63, 0x2, UPT ;  /* 0x000000023f00788c */ /* 0x000fc8000bf05270 */
[----:B------:R-:W-:Y:S02]  /*1160*/  USEL UR4, URZ, 0x4, UP0 ;  /* 0x00000004ff047887 */ /* 0x000fe40008000000 */
[----:B------:R-:W-:Y:S02]  /*1170*/  UISETP.NE.AND UP0, UPT, UR6, URZ, UPT ;  /* 0x000000ff0600728c */ /* 0x000fe4000bf05270 */
[----:B------:R-:W-:Y:S02]  /*1180*/  USEL UR6, URZ, 0x8, UP1 ;  /* 0x00000008ff067887 */ /* 0x000fe40008800000 */
[----:B------:R-:W-:Y:S02]  /*1190*/  USEL UR7, UR5, 0x2, UP0 ;  /* 0x0000000205077887 */ /* 0x000fe40008000000 */
[----:B------:R-:W-:Y:S02]  /*11a0*/  USEL UR4, UR4, 0x4, UP0 ;  /* 0x0000000404047887 */ /* 0x000fe40008000000 */
[----:B------:R-:W-:-:S02]  /*11b0*/  USEL UR5, UR6, 0x8, UP0 ;  /* 0x0000000806057887 */ /* 0x000fc40008000000 */
[----:B------:R-:W-:-:S04]  /*11c0*/  UIADD3 UR4, UPT, UPT, UR4, UR7, UR8 ;  /* 0x0000000704047290 */ /* 0x000fc8000fffe008 */
[----:B------:R-:W-:-:S06]  /*11d0*/  UIADD3 UR4, UPT, UPT, UR4, UR5, URZ ;  /* 0x0000000504047290 */ /* 0x000fcc000fffe0ff */
[----:B------:R-:W-:Y:S02]  /*11e0*/  MOV R2, UR4 ;  /* 0x0000000400027c02 */ /* 0x000fe40008000f00 */
.L_x_17:
[----:B------:R-:W-:Y:S05]  /*11f0*/  BRA.U !UP2, `(.L_x_18) ;  /* 0x000000010ad47547 */ /* 0x000fea000b800000 */
[----:B------:R-:W1:Y:S01]  /*1200*/  LDCU.128 UR12, c[0x0][0xb10] ;  /* 0x00016200ff0c77ac */ /* 0x000e620008000c00 */
[----:B------:R-:W2:Y:S01]  /*1210*/  LDCU UR6, c[0x0][0x370] ;  /* 0x00006e00ff0677ac */ /* 0x000ea20008000800 */
[----:B------:R-:W3:Y:S01]  /*1220*/  LDCU UR5, c[0x0][0x374] ;  /* 0x00006e80ff0577ac */ /* 0x000ee20008000800 */
[----:B------:R-:W4:Y:S01]  /*1230*/  LDCU UR26, c[0x0][0xb0c] ;  /* 0x00016180ff1a77ac */ /* 0x000f220008000800 */
[----:B------:R-:W4:Y:S01]  /*1240*/  LDCU UR4, c[0x0][0xb20] ;  /* 0x00016400ff0477ac */ /* 0x000f220008000800 */
[----:B------:R-:W4:Y:S01]  /*1250*/  LDCU.64 UR8, c[0x0][0xb28] ;  /* 0x00016500ff0877ac */ /* 0x000f220008000a00 */
[----:B-1----:R-:W-:Y:S02]  /*1260*/  UISETP.NE.AND UP0, UPT, UR14, 0x1, UPT ;  /* 0x000000010e00788c */ /* 0x002fe4000bf05270 */
[----:B---3--:R-:W-:Y:S02]  /*1270*/  UIMAD.WIDE.U32 UR10, UR5, UR15, URZ ;  /* 0x0000000f050a72a5 */ /* 0x008fe4000f8e00ff */
[----:B--2---:R-:W-:-:S02]  /*1280*/  UIMAD.WIDE.U32 UR22, UR6, UR12, URZ ;  /* 0x0000000c061672a5 */ /* 0x004fc4000f8e00ff */
[----:B----4-:R-:W-:Y:S02]  /*1290*/  UISETP.NE.AND UP1, UPT, UR26, 0x1, UPT ;  /* 0x000000011a00788c */ /* 0x010fe4000bf25270 */
[----:B------:R-:W-:Y:S01]  /*12a0*/  UISETP.NE.AND UP2, UPT, UR21, 0x1, UPT ;  /* 0x000000011500788c */ /* 0x000fe2000bf45270 */
[----:B------:R-:W-:Y:S02]  /*12b0*/  UMOV UR10, UR11 ;  /* 0x0000000b000a7c82 */ /* 0x000fe40008000000 */
[----:B------:R-:W-:Y:S01]  /*12c0*/  UMOV UR22, UR23 ;  /* 0x0000001700167c82 */ /* 0x000fe20008000000 */
[----:B------:R-:W-:Y:S02]  /*12d0*/  @UP0 USHF.R.U32.HI UR5, URZ, UR4, UR10 ;  /* 0x00000004ff050299 */ /* 0x000fe4000801160a */
[----:B------:R-:W-:Y:S02]  /*12e0*/  UIMAD.WIDE.U32 UR24, UR20, UR15, URZ ;  /* 0x0000000f141872a5 */ /* 0x000fe4000f8e00ff */
[----:B------:R-:W-:-:S02]  /*12f0*/  UIMAD.WIDE.U32 UR10, UR5, UR8, URZ ;  /* 0x00000008050a72a5 */ /* 0x000fc4000f8e00ff */
[----:B------:R-:W-:Y:S02]  /*1300*/  @UP1 USHF.R.U32.HI UR6, URZ, UR13, UR22 ;  /* 0x0000000dff061299 */ /* 0x000fe40008011616 */
[----:B------:R-:W-:Y:S02]  /*1310*/  UIMAD.WIDE.U32 UR18, UR16, UR12, URZ ;  /* 0x0000000c101272a5 */ /* 0x000fe4000f8e00ff */
[----:B------:R-:W-:Y:S01]  /*1320*/  UIMAD.WIDE.U32 UR22, UR6, UR8, URZ ;  /* 0x00000008061672a5 */ /* 0x000fe2000f8e00ff */
[----:B------:R-:W-:Y:S01]  /*1330*/  UMOV UR24, UR25 ;  /* 0x0000001900187c82 */ /* 0x000fe20008000000 */
[----:B------:R-:W-:Y:S01]  /*1340*/  UMOV UR10, UR11 ;  /* 0x0000000b000a7c82 */ /* 0x000fe20008000000 */
[----:B------:R-:W-:Y:S02]  /*1350*/  USHF.R.U32.HI UR24, URZ, UR4, UR24 ;  /* 0x00000004ff187299 */ /* 0x000fe40008011618 */
[----:B------:R-:W-:Y:S02]  /*1360*/  @UP2 USHF.R.U32.HI UR5, URZ, UR9, UR10 ;  /* 0x00000009ff052299 */ /* 0x000fe4000801160a */
[----:B------:R-:W-:Y:S01]  /*1370*/  UMOV UR7, UR23 ;  /* 0x0000001700077c82 */ /* 0x000fe20008000000 */
[----:B------:R-:W-:Y:S01]  /*1380*/  UMOV UR18, UR19 ;  /* 0x0000001300127c82 */ /* 0x000fe20008000000 */
[----:B------:R-:W-:-:S02]  /*1390*/  @UP2 USHF.R.U32.HI UR6, URZ, UR9, UR7 ;  /* 0x00000009ff062299 */ /* 0x000fc40008011607 */
[----:B------:R-:W-:Y:S02]  /*13a0*/  USHF.R.U32.HI UR13, URZ, UR13, UR18 ;  /* 0x0000000dff0d7299 */ /* 0x000fe40008011612 */
[----:B------:R-:W-:Y:S02]  /*13b0*/  USEL UR4, UR20, UR24, !UP0 ;  /* 0x0000001814047287 */ /* 0x000fe4000c000000 */
[----:B------:R-:W-:Y:S02]  /*13c0*/  UIMAD UR7, UR5, UR21, URZ ;  /* 0x00000015050772a4 */ /* 0x000fe4000f8e02ff */
[----:B------:R-:W-:Y:S02]  /*13d0*/  USEL UR5, UR16, UR13, !UP1 ;  /* 0x0000000d10057287 */ /* 0x000fe4000c800000 */
[----:B------:R-:W-:Y:S02]  /*13e0*/  UIMAD UR12, UR6, UR21, URZ ;  /* 0x00000015060c72a4 */ /* 0x000fe4000f8e02ff */
[----:B------:R-:W-:-:S02]  /*13f0*/  UISETP.GE.AND UP0, UPT, UR4, UR7, UPT ;  /* 0x000000070400728c */ /* 0x000fc4000bf06270 */
[----:B------:R-:W-:Y:S02]  /*1400*/  UIMAD.WIDE.U32 UR10, UR4, UR8, URZ ;  /* 0x00000008040a72a5 */ /* 0x000fe4000f8e00ff */
[----:B------:R-:W-:Y:S02]  /*1410*/  UISETP.GE.OR UP0, UPT, UR5, UR12, UP0 ;  /* 0x0000000c0500728c */ /* 0x000fe40008706670 */
[----:B------:R-:W-:Y:S02]  /*1420*/  UIMAD.WIDE.U32 UR12, UR5, UR8, URZ ;  /* 0x00000008050c72a5 */ /* 0x000fe4000f8e00ff */
[----:B------:R-:W-:Y:S01]  /*1430*/  UIADD3 UR10, UPT, UPT, -UR4, URZ, URZ ;  /* 0x000000ff040a7290 */ /* 0x000fe2000fffe1ff */
[----:B------:R-:W-:Y:S01]  /*1440*/  UMOV UR8, UR11 ;  /* 0x0000000b00087c82 */ /* 0x000fe20008000000 */
[----:B------:R-:W-:Y:S02]  /*1450*/  UIADD3 UR11, UPT, UPT, -UR5, URZ, URZ ;  /* 0x000000ff050b7290 */ /* 0x000fe4000fffe1ff */
[----:B------:R-:W-:-:S03]  /*1460*/  USHF.R.U32.HI UR8, URZ, UR9, UR8 ;  /* 0x00000009ff087299 */ /* 0x000fc60008011608 */
[----:B------:R-:W-:Y:S01]  /*1470*/  @!UP0 UMOV UR7, UR13 ;  /* 0x0000000d00078c82 */ /* 0x000fe20008000000 */
[----:B------:R-:W-:Y:S02]  /*1480*/  UIMAD UR20, UR14, UR10, UR20 ;  /* 0x0000000a0e1472a4 */ /* 0x000fe4000f8e0214 */
[----:B------:R-:W-:Y:S02]  /*1490*/  USEL UR8, UR4, UR8, !UP2 ;  /* 0x0000000804087287 */ /* 0x000fe4000d000000 */
[----:B------:R-:W-:Y:S02]  /*14a0*/  @!UP0 USHF.R.U32.HI UR7, URZ, UR9, UR7 ;  /* 0x00000009ff078299 */ /* 0x000fe40008011607 */
[----:B------:R-:W-:Y:S02]  /*14b0*/  UIADD3 UR9, UPT, UPT, -UR8, URZ, URZ ;  /* 0x000000ff08097290 */ /* 0x000fe4000fffe1ff */
[----:B------:R-:W-:Y:S02]  /*14c0*/  @!UP0 USEL UR7, UR5, UR7, !UP2 ;  /* 0x0000000705078287 */ /* 0x000fe4000d000000 */
[----:B------:R-:W-:-:S02]  /*14d0*/  UIMAD UR9, UR21, UR9, UR4 ;  /* 0x00000009150972a4 */ /* 0x000fc4000f8e0204 */
[----:B------:R-:W-:Y:S02]  /*14e0*/  @!UP0 UIADD3 UR8, UPT, UPT, UR8, -UR7, URZ ;  /* 0x8000000708088290 */ /* 0x000fe4000fffe0ff */
[----:B------:R-:W-:Y:S02]  /*14f0*/  @!UP0 UIMAD UR6, UR9, UR6, UR7 ;  /* 0x00000006090682a4 */ /* 0x000fe4000f8e0207 */
[----:B------:R-:W-:Y:S02]  /*1500*/  @!UP0 UIMAD UR4, UR8, UR21, UR5 ;  /* 0x00000015080482a4 */ /* 0x000fe4000f8e0205 */
[----:B------:R-:W-:Y:S02]  /*1510*/  UIMAD UR16, UR26, UR11, UR16 ;  /* 0x0000000b1a1072a4 */ /* 0x000fe4000f8e0210 */
[----:B------:R-:W-:Y:S01]  /*1520*/  UIMAD UR20, UR4, UR14, UR20 ;  /* 0x0000000e041472a4 */ /* 0x000fe2000f8e0214 */
[----:B------:R-:W-:Y:S02]  /*1530*/  @!UP0 UMOV UR5, UR6 ;  /* 0x0000000600058c82 */ /* 0x000fe40008000000 */
[----:B------:R-:W-:-:S12]  /*1540*/  UIMAD UR16, UR5, UR26, UR16 ;  /* 0x0000001a051072a4 */ /* 0x000fd8000f8e0210 */
.L_x_18:
[----:B------:R-:W-:Y:S02]  /*1550*/  UISETP.NE.AND UP1, UPT, UR27, 0x1, UPT ;  /* 0x000000011b00788c */ /* 0x000fe4000bf25270 */
[----:B------:R-:W-:Y:S02]  /*1560*/  UISETP.NE.AND UP0, UPT, UR17, 0x2, UPT ;  /* 0x000000021100788c */ /* 0x000fe4000bf05270 */
[----:B------:R-:W-:-:S05]  /*1570*/  ULOP3.LUT UR29, UR29, 0x1800, URZ, 0xc0, !UPT ;  /* 0x000018001d1d7892 */ /* 0x000fca000f8ec0ff */
[----:B------:R-:W-:Y:S07]  /*1580*/  BRA.U UP1, `(.L_x_19) ;  /* 0x0000000101447547 */ /* 0x000fee000b800000 */
[----:B------:R-:W1:Y:S01]  /*1590*/  LDCU.128 UR8, c[0x0][0xb10] ;  /* 0x00016200ff0877ac */ /* 0x000e620008000c00 */
[----:B------:R-:W2:Y:S01]  /*15a0*/  LDCU UR12, c[0x0][0xb0c] ;  /* 0x00016180ff0c77ac */ /* 0x000ea20008000800 */
[----:B------:R-:W3:Y:S01]  /*15b0*/  LDCU UR13, c[0x0][0xb20] ;  /* 0x00016400ff0d77ac */ /* 0x000ee20008000800 */
[----:B-1----:R-:W-:Y:S02]  /*15c0*/  UIMAD.WIDE.U32 UR6, UR16, UR8, URZ ;  /* 0x00000008100672a5 */ /* 0x002fe4000f8e00ff */
[----:B------:R-:W-:Y:S02]  /*15d0*/  UIMAD.WIDE.U32 UR4, UR20, UR11, URZ ;  /* 0x0000000b140472a5 */ /* 0x000fe4000f8e00ff */
[----:B--2---:R-:W-:Y:S02]  /*15e0*/  UISETP.NE.AND UP2, UPT, UR12, 0x1, UPT ;  /* 0x000000010c00788c */ /* 0x004fe4000bf45270 */
[----:B------:R-:W-:Y:S01]  /*15f0*/  UISETP.NE.AND UP1, UPT, UR10, 0x1, UPT ;  /* 0x000000010a00788c */ /* 0x000fe2000bf25270 */
[----:B------:R-:W-:-:S02]  /*1600*/  UMOV UR6, UR7 ;  /* 0x0000000700067c82 */ /* 0x000fc40008000000 */
[----:B------:R-:W-:Y:S01]  /*1610*/  UMOV UR4, UR5 ;  /* 0x0000000500047c82 */ /* 0x000fe20008000000 */
[----:B------:R-:W-:Y:S02]  /*1620*/  USHF.R.U32.HI UR6, URZ, UR9, UR6 ;  /* 0x00000009ff067299 */ /* 0x000fe40008011606 */
[----:B---3--:R-:W-:Y:S02]  /*1630*/  USHF.R.U32.HI UR4, URZ, UR13, UR4 ;  /* 0x0000000dff047299 */ /* 0x008fe40008011604 */
[----:B------:R-:W-:Y:S02]  /*1640*/  USEL UR5, UR16, UR6, !UP2 ;  /* 0x0000000610057287 */ /* 0x000fe4000d000000 */
[----:B------:R-:W-:-:S04]  /*1650*/  USEL UR4, UR20, UR4, !UP1 ;  /* 0x0000000414047287 */ /* 0x000fc8000c800000 */
[----:B------:R-:W-:Y:S02]  /*1660*/  UIADD3 UR6, UPT, UPT, UR5, -UR4, URZ ;  /* 0x8000000405067290 */ /* 0x000fe4000fffe0ff */
[----:B------:R-:W-:Y:S02]  /*1670*/  UIADD3 UR4, UPT, UPT, -UR5, UR4, URZ ;  /* 0x0000000405047290 */ /* 0x000fe4000fffe1ff */
[----:B------:R-:W-:Y:S02]  /*1680*/  UIMAD UR20, UR6, UR10, UR20 ;  /* 0x0000000a061472a4 */ /* 0x000fe4000f8e0214 */
[----:B------:R-:W-:-:S12]  /*1690*/  UIMAD UR16, UR4, UR12, UR16 ;  /* 0x0000000c041072a4 */ /* 0x000fd8000f8e0210 */
.L_x_19:
[----:B------:R-:W-:Y:S05]  /*16a0*/  BRA.U !UP5, `(.L_x_20) ;  /* 0x000000010d0c7547 */ /* 0x000fea000b800000 */
[----:B------:R-:W-:Y:S01]  /*16b0*/  UCGABAR_WAIT ;  /* 0x0000000000007dc7 */ /* 0x000fe20008000000 */
[----:B------:R-:W-:Y:S01]  /*16c0*/  CCTL.IVALL ;  /* 0x00000000ff00798f */ /* 0x000fe20002000000 */
[----:B------:R-:W-:Y:S05]  /*16d0*/  BRA `(.L_x_21) ;  /* 0x0000000000047947 */ /* 0x000fea0003800000 */
.L_x_20:
[----:B------:R-:W-:Y:S06]  /*16e0*/  BAR.SYNC.DEFER_BLOCKING 0x0 ;  /* 0x0000000000007b1d */ /* 0x000fec0000010000 */
.L_x_21:
[----:B------:R-:W-:Y:S05]  /*16f0*/  BRA.U UP0, `(.L_x_22) ;  /* 0x0000001500407547 */ /* 0x000fea000b800000 */
[----:B------:R-:W1:Y:S01]  /*1700*/  LDCU UR6, c[0x0][0x38c] ;  /* 0x00007180ff0677ac */ /* 0x000e620008000800 */
[----:B------:R-:W-:Y:S01]  /*1710*/  PLOP3.LUT P1, PT, PT, PT, UP3, 0x80, 0x8 ;  /* 0x000000000008781c */ /* 0x000fe20003f2f038 */
[----:B------:R-:W-:Y:S01]  /*1720*/  IMAD.MOV.U32 R12, RZ, RZ, 0x1 ;  /* 0x00000001ff0c7424 */ /* 0x000fe200078e00ff */
[----:B------:R-:W-:Y:S01]  /*1730*/  ISETP.EQ.OR P2, PT, R0, RZ, P3 ;  /* 0x000000ff0000720c */ /* 0x000fe20001f42670 */
[----:B------:R-:W-:Y:S01]  /*1740*/  UISETP.NE.AND UP1, UPT, UR17, URZ, UPT ;  /* 0x000000ff1100728c */ /* 0x000fe2000bf25270 */
[----:B------:R-:W-:Y:S02]  /*1750*/  PLOP3.LUT P1, PT, P1, PT, PT, 0x8, 0x80 ;  /* 0x000000000080781c */ /* 0x000fe40000f2e170 */
[----:B------:R-:W-:Y:S01]  /*1760*/  CS2R R10, SRZ ;  /* 0x00000000000a7805 */ /* 0x000fe2000001ff00 */
[----:B------:R-:W-:Y:S01]  /*1770*/  IMAD.MOV.U32 R9, RZ, RZ, RZ ;  /* 0x000000ffff097224 */ /* 0x000fe200078e00ff */
[----:B------:R-:W2:Y:S01]  /*1780*/  LDCU UR41, c[0x0][0x370] ;  /* 0x00006e00ff2977ac */ /* 0x000ea20008000800 */
[----:B------:R-:W-:Y:S01]  /*1790*/  IMAD.MOV.U32 R8, RZ, RZ, 0x1 ;  /* 0x00000001ff087424 */ /* 0x000fe200078e00ff */
[----:B------:R-:W-:Y:S01]  /*17a0*/  USEL UR30, UR45, 0x2, UP1 ;  /* 0x000000022d1e7887 */ /* 0x000fe20008800000 */
[----:B------:R-:W3:Y:S01]  /*17b0*/  LDCU.64 UR38, c[0x0][0x348] ;  /* 0x00006900ff2677ac */ /* 0x000ee20008000a00 */
[----:B-1----:R-:W-:-:S02]  /*17c0*/  UIADD3 UR5, UPT, UPT, UR6, 0x3f, URZ ;  /* 0x0000003f06057890 */ /* 0x002fc4000fffe0ff */
[----:B------:R-:W-:Y:S02]  /*17d0*/  USHF.R.U32.HI UR46, URZ, 0x6, UR29 ;  /* 0x00000006ff2e7899 */ /* 0x000fe4000801161d */
[----:B------:R-:W-:Y:S02]  /*17e0*/  USHF.R.S32.HI UR4, URZ, 0x1f, UR5 ;  /* 0x0000001fff047899 */ /* 0x000fe40008011405 */
[----:B------:R-:W-:Y:S02]  /*17f0*/  UIADD3 UR48, UPT, UPT, UR6, 0x7e, URZ ;  /* 0x0000007e06307890 */ /* 0x000fe4000fffe0ff */
[----:B------:R-:W-:Y:S01]  /*1800*/  ULEA.HI UR4, UR4, UR5, URZ, 0x6 ;  /* 0x0000000504047291 */ /* 0x000fe2000f8f30ff */
[----:B------:R-:W1:Y:S03]  /*1810*/  LDCU UR40, c[0x0][0x374] ;  /* 0x00006e80ff2877ac */ /* 0x000e660008000800 */
[----:B------:R-:W-:-:S02]  /*1820*/  USHF.R.S32.HI UR44, URZ, 0x6, UR4 ;  /* 0x00000006ff2c7899 */ /* 0x000fc40008011404 */
[----:B------:R-:W-:Y:S02]  /*1830*/  UIADD3 UR4, UPT, UPT, UR6, -0x1, URZ ;  /* 0xffffffff06047890 */ /* 0x000fe4000fffe0ff */
[----:B------:R-:W-:Y:S02]  /*1840*/  UISETP.LT.U32.AND UP0, UPT, UR44, 0x6, UPT ;  /* 0x000000062c00788c */ /* 0x000fe4000bf01070 */
[----:B------:R-:W-:Y:S02]  /*1850*/  UISETP.GE.U32.AND UP2, UPT, UR4, -0x7f, UPT ;  /* 0xffffff810400788c */ /* 0x000fe4000bf46070 */
[----:B------:R-:W-:Y:S01]  /*1860*/  USEL UR43, UR44, 0x6, UP0 ;  /* 0x000000062c2b7887 */ /* 0x000fe20008000000 */
[----:B------:R-:W-:-:S03]  /*1870*/  UMOV UR15, URZ ;  /* 0x000000ff000f7c82 */ /* 0x000fc60008000000 */
[----:B------:R-:W-:Y:S02]  /*1880*/  UIADD3 UR21, UPT, UPT, UR43, -0x1, URZ ;  /* 0xffffffff2b157890 */ /* 0x000fe4000fffe0ff */
[----:B------:R-:W-:-:S03]  /*1890*/  UIADD3 UR45, UPT, UPT, UR44, -UR43, URZ ;  /* 0x8000002b2c2d7290 */ /* 0x000fc6000fffe0ff */
[----:B------:R-:W-:-:S04]  /*18a0*/  @UP2 UIADD3 UR21, UPT, UPT, UR43, URZ, URZ ;  /* 0x000000ff2b152290 */ /* 0x000fc8000fffe0ff */
[----:B-123--:R-:W-:-:S12]  /*18b0*/  UIADD3 UR21, UPT, UPT, UR21, 0x1, URZ ;  /* 0x0000000115157890 */ /* 0x00efd8000fffe0ff */
.L_x_42:
[----:B------:R-:W-:Y:S01]  /*18c0*/  UISETP.NE.AND UP0, UPT, UR47, URZ, UPT ;  /* 0x000000ff2f00728c */ /* 0x000fe2000bf05270 */
[----:B-1----:R-:W1:Y:S08]  /*18d0*/  S2UR UR47, SR_CgaCtaId ;  /* 0x00000000002f79c3 */ /* 0x002e700000008800 */
[----:B------:R-:W-:Y:S05]  /*18e0*/  BRA.U UP0, `(.L_x_23) ;  /* 0x0000000100347547 */ /* 0x000fea000b800000 */
[----:B------:R-:W2:Y:S01]  /*18f0*/  S2R R0, SR_CgaCtaId ;  /* 0x0000000000007919 */ /* 0x000ea20000008800 */
[----:B------:R-:W-:Y:S02]  /*1900*/  MOV R3, 0x400 ;  /* 0x0000040000037802 */ /* 0x000fe40000000f00 */
[----:B------:R-:W-:Y:S02]  /*1910*/  SHF.L.U32 R2, R8, 0x1f, RZ ;  /* 0x0000001f08027819 */ /* 0x000fe400000006ff */
[----:B--2---:R-:W-:-:S05]  /*1920*/  LEA R0, R0, R3, 0x18 ;  /* 0x0000000300007211 */ /* 0x004fca00078ec0ff */
[----:B------:R-:W-:-:S04]  /*1930*/  IMAD R3, R9, 0x8, R0 ;  /* 0x0000000809037824 */ /* 0x000fc800078e0200 */
[----:B------:R-:W2:Y:S02]  /*1940*/  SYNCS.PHASECHK.TRANS64.TRYWAIT P0, [R3+URZ+0x120], R2 ;  /* 0x00012002030075a7 */ /* 0x000ea400080011ff */
[----:B--2---:R-:W-:Y:S05]  /*1950*/  @!P0 BRA `(.L_x_24) ;  /* 0x0000007c004c8947 */ /* 0x004fea0003800000 */
.L_x_140:
[----:B------:R-:W-:Y:S01]  /*1960*/  VIADD R9, R9, 0x1 ;  /* 0x0000000109097836 */ /* 0x000fe20000000000 */
[----:B------:R2:W-:Y:S04]  /*1970*/  SYNCS.ARRIVE.TRANS64.A1T0 RZ, [R3+URZ+0x110], RZ ;  /* 0x000110ff03ff79a7 */ /* 0x0005e800081000ff */
[----:B------:R-:W-:-:S04]  /*1980*/  ISETP.NE.AND P0, PT, R9, 0x2, PT ;  /* 0x000000020900780c */ /* 0x000fc80003f05270 */
[----:B------:R-:W-:Y:S02]  /*1990*/  SEL R9, R9, RZ, P0 ;  /* 0x000000ff09097207 */ /* 0x000fe40000000000 */
[----:B--2---:R-:W-:-:S04]  /*19a0*/  SEL R3, RZ, 0x1, P0 ;  /* 0x00000001ff037807 */ /* 0x004fc80000000000 */
[----:B------:R-:W-:-:S07]  /*19b0*/  LOP3.LUT R8, R8, R3, RZ, 0x3c, !PT ;  /* 0x0000000308087212 */ /* 0x000fce00078e3cff */
.L_x_23:
[----:B------:R-:W-:Y:S01]  /*19c0*/  UMOV UR13, 0x400 ;  /* 0x00000400000d7882 */ /* 0x000fe20000000000 */
[----:B------:R-:W-:Y:S01]  /*19d0*/  SHF.L.U32 R0, R12, 0x1f, RZ ;  /* 0x0000001f0c007819 */ /* 0x000fe200000006ff */
[----:B-1----:R-:W-:Y:S02]  /*19e0*/  ULEA UR13, UR47, UR13, 0x18 ;  /* 0x0000000d2f0d7291 */ /* 0x002fe4000f8ec0ff */
[----:B------:R-:W-:Y:S02]  /*19f0*/  UISETP.GE.U32.AND UP0, UPT, UR48, 0x7f, UPT ;  /* 0x0000007f3000788c */ /* 0x000fe4000bf06070 */
[----:B------:R-:W-:Y:S02]  /*1a00*/  ULEA UR4, UR15, UR13, 0x3 ;  /* 0x0000000d0f047291 */ /* 0x000fe4000f8e18ff */
[----:B------:R-:W-:Y:S02]  /*1a10*/  USHF.L.U32 UR18, UR20, 0x7, URZ ;  /* 0x0000000714127899 */ /* 0x000fe400080006ff */
[----:B------:R-:W-:Y:S01]  /*1a20*/  ULEA UR35, UR16, UR46, 0x7 ;  /* 0x0000002e10237291 */ /* 0x000fe2000f8e38ff */
[----:B------:R-:W-:-:S04]  /*1a30*/  UMOV UR7, URZ ;  /* 0x000000ff00077c82 */ /* 0x000fc80008000000 */
[----:B------:R1:W2:Y:S01]  /*1a40*/  SYNCS.PHASECHK.TRANS64.TRYWAIT P0, [UR4+0x30], R0 ;  /* 0x00003000ff0075a7 */ /* 0x0002a20008001104 */
[----:B------:R-:W-:Y:S06]  /*1a50*/  BRA.U !UP0, `(.L_x_25) ;  /* 0x0000000108d87547 */ /* 0x000fec000b800000 */
[----:B------:R-:W-:Y:S01]  /*1a60*/  UIADD3 UR10, UPT, UPT, UR18, 0x40, URZ ;  /* 0x00000040120a7890 */ /* 0x000fe2000fffe0ff */
[----:B------:R-:W-:Y:S01]  /*1a70*/  UMOV UR14, URZ ;  /* 0x000000ff000e7c82 */ /* 0x000fe20008000000 */
[----:B------:R-:W-:-:S10]  /*1a80*/  UMOV UR4, UR15 ;  /* 0x0000000f00047c82 */ /* 0x000fd40008000000 */
.L_x_31:
[----:B------:R-:W-:Y:S01]  /*1a90*/  ULEA UR33, UR4, UR13, 0x3 ;  /* 0x0000000d04217291 */ /* 0x000fe2000f8e18ff */
[----:B--2---:R-:W-:Y:S01]  /*1aa0*/  @!P3 MOV R2, 0x8000 ;  /* 0x000080000002b802 */ /* 0x004fe20000000f00 */
[----:B--234-:R-:W-:Y:S10]  /*1ab0*/  @P0 BRA `(.L_x_26) ;  /* 0x00000000000c0947 */ /* 0x01cff40003800000 */
[----:B------:R-:W-:-:S04]  /*1ac0*/  SHF.L.U32 R3, R12, 0x1f, RZ ;  /* 0x0000001f0c037819 */ /* 0x000fc800000006ff */
[----:B------:R-:W2:Y:S02]  /*1ad0*/  SYNCS.PHASECHK.TRANS64.TRYWAIT P0, [UR33+0x30], R3 ;  /* 0x00003003ff0075a7 */ /* 0x000ea40008001121 */
[----:B--2---:R-:W-:Y:S05]  /*1ae0*/  @!P0 BRA `(.L_x_27) ;  /* 0x0000007800fc8947 */ /* 0x004fea0003800000 */
.L_x_26:
[----:B------:R2:W-:Y:S01]  /*1af0*/  @!P3 SYNCS.ARRIVE.TRANS64 RZ, [UR33], R2 ;  /* 0x00000002ffffb9a7 */ /* 0x0005e20008000021 */
[----:B------:R-:W-:-:S04]  /*1b00*/  ULOP3.LUT UR5, UR30, 0x2, URZ, 0xfc, !UPT ;  /* 0x000000021e057892 */ /* 0x000fc8000f8efcff */
[----:B------:R-:W-:-:S09]  /*1b10*/  UISETP.NE.AND UP0, UPT, UR5, 0x2, UPT ;  /* 0x000000020500788c */ /* 0x000fd2000bf05270 */
[----:B------:R-:W-:Y:S05]  /*1b20*/  BRA.U UP0, `(.L_x_28) ;  /* 0x0000000100047547 */ /* 0x000fea000b800000 */
[----:B------:R-:W-:Y:S05]  /*1b30*/  BPT.TRAP 0x1 ;  /* 0x000000040000795c */ /* 0x000fea0000300000 */
.L_x_28:
[----:B------:R-:W-:Y:S04]  /*1b40*/  BSSY.RECONVERGENT B0, `(.L_x_29) ;  /* 0x0000003000007945 */ /* 0x000fe80003800200 */
[----:B------:R-:W-:Y:S05]  /*1b50*/  @P2 BRA `(.L_x_30) ;  /* 0x0000000000042947 */ /* 0x000fea0003800000 */
[----:B------:R-:W-:Y:S05]  /*1b60*/  BPT.TRAP 0x1 ;  /* 0x000000040000795c */ /* 0x000fea0000300000 */
.L_x_30:
[----:B------:R-:W-:Y:S05]  /*1b70*/  BSYNC.RECONVERGENT B0 ;  /* 0x0000000000007941 */ /* 0x000fea0003800200 */
.L_x_29:
[----:B------:R-:W-:Y:S02]  /*1b80*/  UIADD3 UR5, UPT, UPT, UR4, 0x1, URZ ;  /* 0x0000000104057890 */ /* 0x000fe4000fffe0ff */
[----:B------:R-:W-:Y:S02]  /*1b90*/  USHF.L.U32 UR4, UR4, 0xe, URZ ;  /* 0x0000000e04047899 */ /* 0x000fe400080006ff */
[----:B------:R-:W-:Y:S02]  /*1ba0*/  UISETP.NE.AND UP0, UPT, UR5, 0x6, UPT ;  /* 0x000000060500788c */ /* 0x000fe4000bf05270 */
[----:B------:R-:W-:Y:S02]  /*1bb0*/  USHF.L.U32 UR34, UR14, 0x6, URZ ;  /* 0x000000060e227899 */ /* 0x000fe400080006ff */
[----:B------:R-:W-:Y:S02]  /*1bc0*/  USEL UR6, URZ, 0x1, UP0 ;  /* 0x00000001ff067887 */ /* 0x000fe40008000000 */
[----:B------:R-:W-:-:S02]  /*1bd0*/  USEL UR15, UR5, URZ, UP0 ;  /* 0x000000ff050f7287 */ /* 0x000fc40008000000 */
[----:B------:R-:W-:Y:S02]  /*1be0*/  UIADD3 UR14, UPT, UPT, UR14, 0x1, URZ ;  /* 0x000000010e0e7890 */ /* 0x000fe4000fffe0ff */
[----:B------:R-:W-:Y:S01]  /*1bf0*/  LOP3.LUT R12, R12, UR6, RZ, 0x3c, !PT ;  /* 0x000000060c0c7c12 */ /* 0x000fe2000f8e3cff */
[----:B------:R-:W-:Y:S02]  /*1c00*/  UIADD3 UR6, UP0, UPT, UR38, 0x180, URZ ;  /* 0x0000018026067890 */ /* 0x000fe4000ff1e0ff */
[----:B------:R-:W-:Y:S01]  /*1c10*/  UIADD3 UR22, UP1, UPT, UR38, 0x80, URZ ;  /* 0x0000008026167890 */ /* 0x000fe2000ff3e0ff */
[----:B-1----:R-:W-:Y:S01]  /*1c20*/  SHF.L.U32 R0, R12, 0x1f, RZ ;  /* 0x0000001f0c007819 */ /* 0x002fe200000006ff */
[----:B------:R-:W-:Y:S02]  /*1c30*/  ULEA UR32, UR29, UR4, 0x1 ;  /* 0x000000041d207291 */ /* 0x000fe4000f8e08ff */
[----:B------:R-:W-:Y:S02]  /*1c40*/  ULEA UR5, UR15, UR13, 0x3 ;  /* 0x0000000d0f057291 */ /* 0x000fe4000f8e18ff */
[----:B------:R-:W-:-:S02]  /*1c50*/  UIADD3 UR4, UPT, UPT, UR13, UR4, URZ ;  /* 0x000000040d047290 */ /* 0x000fc4000fffe0ff */
[----:B------:R-:W-:Y:S02]  /*1c60*/  UIADD3.X UR7, UPT, UPT, URZ, UR39, URZ, UP0, !UPT ;  /* 0x00000027ff077290 */ /* 0x000fe400087fe4ff */
[----:B------:R-:W-:Y:S02]  /*1c70*/  UISETP.NE.AND UP0, UPT, UR14, UR21, UPT ;  /* 0x000000150e00728c */ /* 0x000fe4000bf05270 */
[----:B------:R-:W-:Y:S01]  /*1c80*/  UIADD3.X UR23, UPT, UPT, URZ, UR39, URZ, UP1, !UPT ;  /* 0x00000027ff177290 */ /* 0x000fe20008ffe4ff */
[----:B------:R3:W4:Y:S01]  /*1c90*/  SYNCS.PHASECHK.TRANS64.TRYWAIT P0, [UR5+0x30], R0 ;  /* 0x00003000ff0075a7 */ /* 0x0007220008001105 */
[----:B------:R-:W-:Y:S02]  /*1ca0*/  UIADD3 UR32, UPT, UPT, UR13, 0x8400, UR32 ;  /* 0x000084000d207890 */ /* 0x000fe4000fffe020 */
[----:B------:R-:W-:Y:S02]  /*1cb0*/  UIADD3 UR16, UPT, UPT, UR4, 0x20400, URZ ;  /* 0x0002040004107890 */ /* 0x000fe4000fffe0ff */
[----:B------:R-:W-:Y:S01]  /*1cc0*/  UIADD3 UR8, UPT, UPT, UR4, 0x22400, URZ ;  /* 0x0002240004087890 */ /* 0x000fe2000fffe0ff */
[----:B------:R-:W-:Y:S01]  /*1cd0*/  UMOV UR5, 0xf0000 ;  /* 0x000f000000057882 */ /* 0x000fe20000000000 */
[----:B------:R-:W-:Y:S01]  /*1ce0*/  UMOV UR24, 0x0 ;  /* 0x0000000000187882 */ /* 0x000fe20000000000 */
[----:B------:R-:W-:Y:S01]  /*1cf0*/  UMOV UR25, 0x10000000 ;  /* 0x1000000000197882 */ /* 0x000fe20000000000 */
[----:B------:R-:W-:Y:S01]  /*1d00*/  UMOV UR17, UR33 ;  /* 0x0000002100117c82 */ /* 0x000fe20008000000 */
[----:B------:R-:W-:Y:S01]  /*1d10*/  UMOV UR20, UR36 ;  /* 0x0000002400147c82 */ /* 0x000fe20008000000 */
[----:B------:R-:W-:Y:S01]  /*1d20*/  UMOV UR19, UR34 ;  /* 0x0000002200137c82 */ /* 0x000fe20008000000 */
[----:B------:R-:W-:Y:S01]  /*1d30*/  UMOV UR12, UR36 ;  /* 0x00000024000c7c82 */ /* 0x000fe20008000000 */
[----:B------:R-:W-:Y:S01]  /*1d40*/  UMOV UR9, UR33 ;  /* 0x0000002100097c82 */ /* 0x000fe20008000000 */
[----:B------:R-:W-:Y:S01]  /*1d50*/  UMOV UR11, UR34 ;  /* 0x00000022000b7c82 */ /* 0x000fe20008000000 */
[----:B------:R-:W-:Y:S01]  /*1d60*/  UTMALDG.3D.MULTICAST [UR32], [UR22], UR5, desc[UR24] ;  /* 0x00001820160073b4 */ /* 0x000fe20008011805 */
[----:B------:R-:W-:Y:S01]  /*1d70*/  UMOV UR4, UR15 ;  /* 0x0000000f00047c82 */ /* 0x000fe20008000000 */
[----:B------:R-:W-:Y:S01]  /*1d80*/  UTMALDG.3D [UR16], [UR6], desc[UR24] ;  /* 0x00001810060075b4 */ /* 0x000fe20008011000 */
[----:B------:R1:W-:Y:S02]  /*1d90*/  UTMALDG.3D [UR8], [UR6], desc[UR24] ;  /* 0x00001808060075b4 */ /* 0x0003e40008011000 */
[----:B-1----:R-:W-:Y:S01]  /*1da0*/  UMOV UR7, UR21 ;  /* 0x0000001500077c82 */ /* 0x002fe20008000000 */
[----:B------:R-:W-:Y:S05]  /*1db0*/  BRA.U UP0, `(.L_x_31) ;  /* 0xfffffffd00347547 */ /* 0x000fea000b83ffff */
.L_x_25:
[----:B------:R-:W-:Y:S01]  /*1dc0*/  ULEA UR4, UR15, UR13, 0x3 ;  /* 0x0000000d0f047291 */ /* 0x000fe2000f8e18ff */
[----:B-1-3--:R-:W-:Y:S01]  /*1dd0*/  SHF.L.U32 R0, R12, 0x1f, RZ ;  /* 0x0000001f0c007819 */ /* 0x00afe200000006ff */
[----:B------:R-:W-:Y:S01]  /*1de0*/  @!P1 SYNCS.ARRIVE.TRANS64.A1T0 RZ, [UR13+0xa8], RZ ;  /* 0x0000a8ffffff99a7 */ /* 0x000fe2000810000d */
[----:B------:R-:W-:-:S06]  /*1df0*/  UISETP.GT.AND UP0, UPT, UR44, UR43, UPT ;  /* 0x0000002b2c00728c */ /* 0x000fcc000bf04270 */
[----:B--2-4-:R1:W2:Y:S03]  /*1e00*/  SYNCS.PHASECHK.TRANS64.TRYWAIT P0, [UR4+0x30], R0 ;  /* 0x00003000ff0075a7 */ /* 0x0142a60008001104 */
[----:B------:R-:W-:Y:S05]  /*1e10*/  BRA.U !UP0, `(.L_x_32) ;  /* 0x0000000108dc7547 */ /* 0x000fea000b800000 */
[----:B------:R-:W-:Y:S02]  /*1e20*/  UIADD3 UR14, UPT, UPT, UR45, UR7, URZ ;  /* 0x000000072d0e7290 */ /* 0x000fe4000fffe0ff */
[----:B------:R-:W-:Y:S01]  /*1e30*/  UIADD3 UR10, UPT, UPT, UR18, 0x40, URZ ;  /* 0x00000040120a7890 */ /* 0x000fe2000fffe0ff */
[----:B------:R-:W-:-:S11]  /*1e40*/  UMOV UR4, UR15 ;  /* 0x0000000f00047c82 */ /* 0x000fd60008000000 */
.L_x_38:
[----:B------:R-:W-:Y:S01]  /*1e50*/  ULEA UR25, UR4, UR13, 0x3 ;  /* 0x0000000d04197291 */ /* 0x000fe2000f8e18ff */
[----:B--2---:R-:W-:Y:S01]  /*1e60*/  @!P3 MOV R2, 0x8000 ;  /* 0x000080000002b802 */ /* 0x004fe20000000f00 */
[----:B--2-4-:R-:W-:Y:S10]  /*1e70*/  @P0 BRA `(.L_x_33) ;  /* 0x00000000000c0947 */ /* 0x014ff40003800000 */
[----:B------:R-:W-:-:S04]  /*1e80*/  SHF.L.U32 R3, R12, 0x1f, RZ ;  /* 0x0000001f0c037819 */ /* 0x000fc800000006ff */
[----:B------:R-:W2:Y:S02]  /*1e90*/  SYNCS.PHASECHK.TRANS64.TRYWAIT P0, [UR25+0x30], R3 ;  /* 0x00003003ff0075a7 */ /* 0x000ea40008001119 */
[----:B--2---:R-:W-:Y:S05]  /*1ea0*/  @!P0 BRA `(.L_x_34) ;  /* 0x0000007800248947 */ /* 0x004fea0003800000 */
.L_x_33:
[----:B------:R2:W-:Y:S01]  /*1eb0*/  @!P3 SYNCS.ARRIVE.TRANS64 RZ, [UR25], R2 ;  /* 0x00000002ffffb9a7 */ /* 0x0005e20008000019 */
[----:B------:R-:W-:-:S04]  /*1ec0*/  ULOP3.LUT UR5, UR30, 0x2, URZ, 0xfc, !UPT ;  /* 0x000000021e057892 */ /* 0x000fc8000f8efcff */
[----:B------:R-:W-:-:S09]  /*1ed0*/  UISETP.NE.AND UP0, UPT, UR5, 0x2, UPT ;  /* 0x000000020500788c */ /* 0x000fd2000bf05270 */
[----:B------:R-:W-:Y:S05]  /*1ee0*/  BRA.U UP0, `(.L_x_35) ;  /* 0x0000000100047547 */ /* 0x000fea000b800000 */
[----:B------:R-:W-:Y:S05]  /*1ef0*/  BPT.TRAP 0x1 ;  /* 0x000000040000795c */ /* 0x000fea0000300000 */
.L_x_35:
[----:B------:R-:W-:Y:S04]  /*1f00*/  BSSY.RECONVERGENT B0, `(.L_x_36) ;  /* 0x0000003000007945 */ /* 0x000fe80003800200 */
[----:B------:R-:W-:Y:S05]  /*1f10*/  @P2 BRA `(.L_x_37) ;  /* 0x0000000000042947 */ /* 0x000fea0003800000 */
[----:B------:R-:W-:Y:S05]  /*1f20*/  BPT.TRAP 0x1 ;  /* 0x000000040000795c */ /* 0x000fea0000300000 */
.L_x_37:
[----:B------:R-:W-:Y:S05]  /*1f30*/  BSYNC.RECONVERGENT B0 ;  /* 0x0000000000007941 */ /* 0x000fea0003800200 */
.L_x_36:
[----:B------:R-:W-:Y:S02]  /*1f40*/  UIADD3 UR5, UPT, UPT, UR4, 0x1, URZ ;  /* 0x0000000104057890 */ /* 0x000fe4000fffe0ff */
[----:B------:R-:W-:Y:S02]  /*1f50*/  USHF.L.U32 UR26, UR7, 0x6, URZ ;  /* 0x00000006071a7899 */ /* 0x000fe400080006ff */
[----:B------:R-:W-:Y:S02]  /*1f60*/  UISETP.NE.AND UP0, UPT, UR5, 0x6, UPT ;  /* 0x000000060500788c */ /* 0x000fe4000bf05270 */
[----:B------:R-:W-:Y:S02]  /*1f70*/  UIADD3 UR7, UPT, UPT, UR7, 0x1, URZ ;  /* 0x0000000107077890 */ /* 0x000fe4000fffe0ff */
[----:B------:R-:W-:Y:S02]  /*1f80*/  USEL UR6, URZ, 0x1, UP0 ;  /* 0x00000001ff067887 */ /* 0x000fe40008000000 */
[----:B------:R-:W-:-:S02]  /*1f90*/  USEL UR15, UR5, URZ, UP0 ;  /* 0x000000ff050f7287 */ /* 0x000fc40008000000 */
[----:B------:R-:W-:Y:S02]  /*1fa0*/  UIADD3 UR22, UP1, UPT, UR38, 0x80, URZ ;  /* 0x0000008026167890 */ /* 0x000fe4000ff3e0ff */
[----:B------:R-:W-:Y:S01]  /*1fb0*/  ULEA UR5, UR15, UR13, 0x3 ;  /* 0x0000000d0f057291 */ /* 0x000fe2000f8e18ff */
[----:B------:R-:W-:Y:S01]  /*1fc0*/  LOP3.LUT R12, R12, UR6, RZ, 0x3c, !PT ;  /* 0x000000060c0c7c12 */ /* 0x000fe2000f8e3cff */
[----:B------:R-:W-:Y:S01]  /*1fd0*/  UIADD3.X UR23, UPT, UPT, URZ, UR39, URZ, UP1, !UPT ;  /* 0x00000027ff177290 */ /* 0x000fe20008ffe4ff */
[----:B------:R-:W-:Y:S02]  /*1fe0*/  UMOV UR6, 0xf0000 ;  /* 0x000f000000067882 */ /* 0x000fe40000000000 */
[----:B-1----:R-:W-:Y:S01]  /*1ff0*/  SHF.L.U32 R0, R12, 0x1f, RZ ;  /* 0x0000001f0c007819 */ /* 0x002fe200000006ff */
[----:B------:R-:W-:Y:S01]  /*2000*/  UMOV UR32, 0x0 ;  /* 0x0000000000207882 */ /* 0x000fe20000000000 */
[----:B------:R-:W-:Y:S01]  /*2010*/  UMOV UR33, 0x10000000 ;  /* 0x1000000000217882 */ /* 0x000fe20000000000 */
[----:B------:R-:W-:Y:S01]  /*2020*/  UMOV UR27, UR35 ;  /* 0x00000023001b7c82 */ /* 0x000fe20008000000 */
[----:B------:R3:W4:Y:S01]  /*2030*/  SYNCS.PHASECHK.TRANS64.TRYWAIT P0, [UR5+0x30], R0 ;  /* 0x00003000ff0075a7 */ /* 0x0007220008001105 */
[----:B------:R-:W-:-:S02]  /*2040*/  USHF.L.U32 UR5, UR4, 0xe, URZ ;  /* 0x0000000e04057899 */ /* 0x000fc400080006ff */
[----:B------:R-:W-:Y:S02]  /*2050*/  UIADD3 UR4, UP0, UPT, UR38, 0x180, URZ ;  /* 0x0000018026047890 */ /* 0x000fe4000ff1e0ff */
[----:B------:R-:W-:Y:S02]  /*2060*/  ULEA UR24, UR29, UR5, 0x1 ;  /* 0x000000051d187291 */ /* 0x000fe4000f8e08ff */
[----:B------:R-:W-:Y:S02]  /*2070*/  UIADD3 UR5, UPT, UPT, UR13, UR5, URZ ;  /* 0x000000050d057290 */ /* 0x000fe4000fffe0ff */
[----:B------:R-:W-:Y:S02]  /*2080*/  UIADD3 UR24, UPT, UPT, UR13, 0x8400, UR24 ;  /* 0x000084000d187890 */ /* 0x000fe4000fffe018 */
[----:B------:R-:W-:Y:S02]  /*2090*/  UIADD3 UR16, UPT, UPT, UR5, 0x20400, URZ ;  /* 0x0002040005107890 */ /* 0x000fe4000fffe0ff */
[----:B------:R-:W-:-:S02]  /*20a0*/  UIADD3 UR8, UPT, UPT, UR5, 0x22400, URZ ;  /* 0x0002240005087890 */ /* 0x000fc4000fffe0ff */
[----:B------:R-:W-:Y:S02]  /*20b0*/  UIADD3.X UR5, UPT, UPT, URZ, UR39, URZ, UP0, !UPT ;  /* 0x00000027ff057290 */ /* 0x000fe400087fe4ff */
[----:B------:R-:W-:Y:S01]  /*20c0*/  UISETP.NE.AND UP0, UPT, UR7, UR14, UPT ;  /* 0x0000000e0700728c */ /* 0x000fe2000bf05270 */
        /* <DEDUP_REMOVED lines=11> */
[----:B---3--:R-:W-:Y:S05]  /*2180*/  BRA.U UP0, `(.L_x_38) ;  /* 0xfffffffd00307547 */ /* 0x008fea000b83ffff */
.L_x_32:
[C---:B------:R-:W-:Y:S01]  /*2190*/  LEA R3, R11.reuse, UR13, 0x3 ;  /* 0x0000000d0b037c11 */ /* 0x040fe2000f8e18ff */
[----:B------:R-:W-:Y:S01]  /*21a0*/  NOP ;  /* 0x0000000000007918 */ /* 0x000fe20000000000 */
[----:B-1----:R-:W-:Y:S02]  /*21b0*/  SHF.L.U32 R0, R10, 0x1f, RZ ;  /* 0x0000001f0a007819 */ /* 0x002fe400000006ff */
[----:B------:R-:W-:Y:S02]  /*21c0*/  LEA R5, R11, UR13, 0x4 ;  /* 0x0000000d0b057c11 */ /* 0x000fe4000f8e20ff */
[----:B--2-4-:R-:W1:Y:S02]  /*21d0*/  SYNCS.PHASECHK.TRANS64.TRYWAIT P0, [R3+URZ+0xb0], R0 ;  /* 0x0000b000030075a7 */ /* 0x014e6400080011ff */
[----:B-1----:R-:W-:Y:S05]  /*21e0*/  @!P0 BRA `(.L_x_39) ;  /* 0x00000074006c8947 */ /* 0x002fea0003800000 */
.L_x_143:
[----:B------:R-:W2:Y:S01]  /*21f0*/  LDS.128 R4, [R5+0x140] ;  /* 0x0001400005047984 */ /* 0x000ea20000000c00 */
[----:B------:R-:W-:Y:S01]  /*2200*/  UISETP.GE.AND UP0, UPT, UR42, 0x1, UPT ;  /* 0x000000012a00788c */ /* 0x000fe2000bf06270 */
[----:B------:R-:W-:Y:S01]  /*2210*/  @!PT LDS RZ, [RZ] ;  /* 0x00000000fffff984 */ /* 0x000fe20000000800 */
[----:B------:R-:W-:Y:S01]  /*2220*/  @!PT LDS RZ, [RZ] ;  /* 0x00000000fffff984 */ /* 0x000fe20000000800 */
[----:B------:R-:W-:Y:S01]  /*2230*/  @!PT LDS RZ, [RZ] ;  /* 0x00000000fffff984 */ /* 0x000fe20000000800 */
[----:B------:R-:W-:Y:S01]  /*2240*/  @!PT LDS RZ, [RZ] ;  /* 0x00000000fffff984 */ /* 0x000fe20000000800 */
[----:B------:R3:W-:Y:S06]  /*2250*/  MEMBAR.ALL.CTA ;  /* 0x0000000000007992 */ /* 0x0007ec0000008000 */
[----:B---3--:R-:W3:Y:S01]  /*2260*/  FENCE.VIEW.ASYNC.S ;  /* 0x00000000000073c6 */ /* 0x008ee20000000000 */
[----:B--2---:R-:W-:-:S13]  /*2270*/  LOP3.LUT P0, RZ, R6, 0x1, RZ, 0xc0, !PT ;  /* 0x0000000106ff7812 */ /* 0x004fda000780c0ff */
[----:B---3--:R-:W-:Y:S01]  /*2280*/  VOTEU.ANY UP1, P0 ;  /* 0x0000000000ff7886 */ /* 0x008fe20000020100 */
[----:B------:R-:W-:-:S13]  /*2290*/  PLOP3.LUT P0, PT, PT, PT, UP1, 0x80, 0x8 ;  /* 0x000000000008781c */ /* 0x000fda0003f0f018 */
[----:B-1----:R-:W-:Y:S02]  /*22a0*/  @P0 LOP3.LUT R0, R5, 0xffff, RZ, 0xc0, !PT ;  /* 0x0000ffff05000812 */ /* 0x002fe400078ec0ff */
[----:B------:R-:W-:Y:S02]  /*22b0*/  @P0 MOV R2, R4 ;  /* 0x0000000400020202 */ /* 0x000fe40000000f00 */
[----:B------:R-:W-:Y:S01]  /*22c0*/  @P0 R2UR UR5, R0 ;  /* 0x00000000000502ca */ /* 0x000fe200000e0000 */
[----:B------:R-:W-:Y:S01]  /*22d0*/  VIADD R0, R3, 0xc0 ;  /* 0x000000c003007836 */ /* 0x000fe20000000000 */
[----:B------:R-:W-:Y:S02]  /*22e0*/  @P0 SHF.R.U32.HI R4, RZ, 0x10, R5 ;  /* 0x00000010ff040819 */ /* 0x000fe40000011605 */
[----:B------:R-:W-:Y:S02]  /*22f0*/  @P0 R2UR UR6, R2 ;  /* 0x00000000020602ca */ /* 0x000fe400000e0000 */
[----:B------:R-:W-:-:S02]  /*2300*/  PRMT R0, RZ, 0x654, R0 ;  /* 0x00000654ff007816 */ /* 0x000fc40000000000 */
[----:B------:R-:W-:Y:S02]  /*2310*/  @P0 R2UR UR4, R4 ;  /* 0x00000000040402ca */ /* 0x000fe400000e0000 */
[----:B------:R1:W-:Y:S03]  /*2320*/  SYNCS.ARRIVE.TRANS64.RED.A1T0 RZ, [R0+URZ], RZ ;  /* 0x000000ff00ff79a7 */ /* 0x0003e600081004ff */
[----:B------:R-:W-:-:S04]  /*2330*/  @UP1 UMOV UR31, UR5 ;  /* 0x00000005001f1c82 */ /* 0x000fc80008000000 */
[----:B------:R-:W-:-:S04]  /*2340*/  @UP1 UMOV UR37, UR6 ;  /* 0x0000000600251c82 */ /* 0x000fc80008000000 */
[----:B------:R-:W-:Y:S01]  /*2350*/  @UP1 UMOV UR36, UR4 ;  /* 0x0000000400241c82 */ /* 0x000fe20008000000 */
[----:B------:R-:W-:Y:S05]  /*2360*/  BRA.U !UP0, `(.L_x_40) ;  /* 0x0000000108d47547 */ /* 0x000fea000b800000 */
[----:B------:R-:W2:Y:S01]  /*2370*/  LDCU.128 UR16, c[0x0][0xb10] ;  /* 0x00016200ff1077ac */ /* 0x000ea20008000c00 */
[----:B------:R-:W3:Y:S01]  /*2380*/  LDCU UR12, c[0x0][0xb20] ;  /* 0x00016400ff0c77ac */ /* 0x000ee20008000800 */
[----:B------:R-:W4:Y:S01]  /*2390*/  LDCU UR14, c[0x0][0xb0c] ;  /* 0x00016180ff0e77ac */ /* 0x000f220008000800 */
[----:B------:R-:W1:Y:S01]  /*23a0*/  LDCU.64 UR8, c[0x0][0xb28] ;  /* 0x00016500ff0877ac */ /* 0x000e620008000a00 */
[----:B------:R-:W-:Y:S02]  /*23b0*/  UISETP.NE.AND UP3, UPT, UR42, 0x1, UPT ;  /* 0x000000012a00788c */ /* 0x000fe4000bf65270 */
[----:B--2---:R-:W-:Y:S02]  /*23c0*/  UIMAD.WIDE.U32 UR6, UR40, UR19, URZ ;  /* 0x00000013280672a5 */ /* 0x004fe4000f8e00ff */
[----:B------:R-:W-:Y:S02]  /*23d0*/  UIMAD.WIDE.U32 UR4, UR41, UR16, URZ ;  /* 0x00000010290472a5 */ /* 0x000fe4000f8e00ff */
[----:B------:R-:W-:-:S02]  /*23e0*/  UISETP.NE.AND UP0, UPT, UR18, 0x1, UPT ;  /* 0x000000011200788c */ /* 0x000fc4000bf05270 */
[----:B------:R-:W-:Y:S01]  /*23f0*/  UIMAD.WIDE.U32 UR24, UR31, UR19, URZ ;  /* 0x000000131f1872a5 */ /* 0x000fe2000f8e00ff */
[----:B------:R-:W-:Y:S02]  /*2400*/  UMOV UR6, UR7 ;  /* 0x0000000700067c82 */ /* 0x000fe40008000000 */
[----:B------:R-:W-:Y:S01]  /*2410*/  UMOV UR4, UR5 ;  /* 0x0000000500047c82 */ /* 0x000fe20008000000 */
[----:B---3--:R-:W-:Y:S02]  /*2420*/  USHF.R.U32.HI UR6, URZ, UR12, UR6 ;  /* 0x0000000cff067299 */ /* 0x008fe40008011606 */
[----:B----4-:R-:W-:Y:S02]  /*2430*/  UISETP.NE.AND UP2, UPT, UR14, 0x1, UPT ;  /* 0x000000010e00788c */ /* 0x010fe4000bf45270 */
[----:B------:R-:W-:Y:S02]  /*2440*/  USHF.R.U32.HI UR4, URZ, UR17, UR4 ;  /* 0x00000011ff047299 */ /* 0x000fe40008011604 */
[----:B------:R-:W-:-:S02]  /*2450*/  USEL UR5, UR40, UR6, !UP0 ;  /* 0x0000000628057287 */ /* 0x000fc4000c000000 */
[----:B------:R-:W-:Y:S02]  /*2460*/  USEL UR6, UR41, UR4, !UP2 ;  /* 0x0000000429067287 */ /* 0x000fe4000d000000 */
[----:B-1----:R-:W-:Y:S01]  /*2470*/  UIMAD.WIDE.U32 UR10, UR5, UR8, URZ ;  /* 0x00000008050a72a5 */ /* 0x002fe2000f8e00ff */
[----:B------:R-:W-:Y:S01]  /*2480*/  UMOV UR4, UR25 ;  /* 0x0000001900047c82 */ /* 0x000fe20008000000 */
[----:B------:R-:W-:Y:S02]  /*2490*/  UIMAD.WIDE.U32 UR22, UR37, UR16, URZ ;  /* 0x00000010251672a5 */ /* 0x000fe4000f8e00ff */
[----:B------:R-:W-:-:S03]  /*24a0*/  UIMAD.WIDE.U32 UR24, UR6, UR8, URZ ;  /* 0x00000008061872a5 */ /* 0x000fc6000f8e00ff */
[----:B------:R-:W-:Y:S01]  /*24b0*/  UMOV UR10, UR11 ;  /* 0x0000000b000a7c82 */ /* 0x000fe20008000000 */
[----:B------:R-:W-:Y:S02]  /*24c0*/  USHF.R.U32.HI UR4, URZ, UR12, UR4 ;  /* 0x0000000cff047299 */ /* 0x000fe40008011604 */
[----:B------:R-:W-:Y:S01]  /*24d0*/  @UP3 USHF.R.U32.HI UR5, URZ, UR9, UR10 ;  /* 0x00000009ff053299 */ /* 0x000fe2000801160a */
[----:B------:R-:W-:Y:S01]  /*24e0*/  UMOV UR22, UR23 ;  /* 0x0000001700167c82 */ /* 0x000fe20008000000 */
[----:B------:R-:W-:Y:S01]  /*24f0*/  UMOV UR24, UR25 ;  /* 0x0000001900187c82 */ /* 0x000fe20008000000 */
[----:B------:R-:W-:Y:S02]  /*2500*/  USHF.R.U32.HI UR17, URZ, UR17, UR22 ;  /* 0x00000011ff117299 */ /* 0x000fe40008011616 */
[----:B------:R-:W-:Y:S02]  /*2510*/  USEL UR4, UR31, UR4, !UP0 ;  /* 0x000000041f047287 */ /* 0x000fe4000c000000 */
[----:B------:R-:W-:-:S02]  /*2520*/  @UP3 USHF.R.U32.HI UR6, URZ, UR9, UR24 ;  /* 0x00000009ff063299 */ /* 0x000fc40008011618 */
[----:B------:R-:W-:Y:S02]  /*2530*/  UIMAD UR7, UR42, UR5, URZ ;  /* 0x000000052a0772a4 */ /* 0x000fe4000f8e02ff */
[----:B------:R-:W-:Y:S02]  /*2540*/  USEL UR5, UR37, UR17, !UP2 ;  /* 0x0000001125057287 */ /* 0x000fe4000d000000 */
[----:B------:R-:W-:Y:S02]  /*2550*/  UIMAD UR10, UR42, UR6, URZ ;  /* 0x000000062a0a72a4 */ /* 0x000fe4000f8e02ff */
[----:B------:R-:W-:Y:S02]  /*2560*/  UISETP.GE.AND UP0, UPT, UR4, UR7, UPT ;  /* 0x000000070400728c */ /* 0x000fe4000bf06270 */
[----:B------:R-:W-:Y:S02]  /*2570*/  UIMAD.WIDE.U32 UR16, UR4, UR8, URZ ;  /* 0x00000008041072a5 */ /* 0x000fe4000f8e00ff */
[----:B------:R-:W-:-:S02]  /*2580*/  UISETP.GE.OR UP0, UPT, UR5, UR10, UP0 ;  /* 0x0000000a0500728c */ /* 0x000fc40008706670 */
        /* <DEDUP_REMOVED lines=19> */
.L_x_40:
[----:B------:R-:W2:Y:S02]  /*26c0*/  LDCU UR4, c[0x0][0xb30] ;  /* 0x00016600ff0477ac */ /* 0x000ea40008000800 */
[----:B--2---:R-:W-:-:S09]  /*26d0*/  UISETP.NE.AND UP0, UPT, UR4, 0x1, UPT ;  /* 0x000000010400788c */ /* 0x004fd2000bf05270 */
[----:B------:R-:W-:Y:S05]  /*26e0*/  BRA.U UP0, `(.L_x_41) ;  /* 0x0000000100447547 */ /* 0x000fea000b800000 */
[----:B------:R-:W2:Y:S01]  /*26f0*/  LDCU.128 UR8, c[0x0][0xb10] ;  /* 0x00016200ff0877ac */ /* 0x000ea20008000c00 */
[----:B------:R-:W3:Y:S01]  /*2700*/  LDCU UR12, c[0x0][0xb0c] ;  /* 0x00016180ff0c77ac */ /* 0x000ee20008000800 */
[----:B------:R-:W4:Y:S01]  /*2710*/  LDCU UR14, c[0x0][0xb20] ;  /* 0x00016400ff0e77ac */ /* 0x000f220008000800 */
[----:B--2---:R-:W-:Y:S02]  /*2720*/  UIMAD.WIDE.U32 UR6, UR37, UR8, URZ ;  /* 0x00000008250672a5 */ /* 0x004fe4000f8e00ff */
[----:B------:R-:W-:Y:S02]  /*2730*/  UIMAD.WIDE.U32 UR4, UR31, UR11, URZ ;  /* 0x0000000b1f0472a5 */ /* 0x000fe4000f8e00ff */
[----:B---3--:R-:W-:Y:S02]  /*2740*/  UISETP.NE.AND UP2, UPT, UR12, 0x1, UPT ;  /* 0x000000010c00788c */ /* 0x008fe4000bf45270 */
[----:B------:R-:W-:Y:S01]  /*2750*/  UISETP.NE.AND UP0, UPT, UR10, 0x1, UPT ;  /* 0x000000010a00788c */ /* 0x000fe2000bf05270 */
[----:B------:R-:W-:-:S02]  /*2760*/  UMOV UR6, UR7 ;  /* 0x0000000700067c82 */ /* 0x000fc40008000000 */
[----:B------:R-:W-:Y:S01]  /*2770*/  UMOV UR4, UR5 ;  /* 0x0000000500047c82 */ /* 0x000fe20008000000 */
[----:B------:R-:W-:Y:S02]  /*2780*/  USHF.R.U32.HI UR9, URZ, UR9, UR6 ;  /* 0x00000009ff097299 */ /* 0x000fe40008011606 */
[----:B----4-:R-:W-:Y:S02]  /*2790*/  USHF.R.U32.HI UR4, URZ, UR14, UR4 ;  /* 0x0000000eff047299 */ /* 0x010fe40008011604 */
[----:B------:R-:W-:Y:S02]  /*27a0*/  USEL UR5, UR37, UR9, !UP2 ;  /* 0x0000000925057287 */ /* 0x000fe4000d000000 */
[----:B------:R-:W-:-:S04]  /*27b0*/  USEL UR4, UR31, UR4, !UP0 ;  /* 0x000000041f047287 */ /* 0x000fc8000c000000 */
[----:B------:R-:W-:Y:S02]  /*27c0*/  UIADD3 UR6, UPT, UPT, UR5, -UR4, URZ ;  /* 0x8000000405067290 */ /* 0x000fe4000fffe0ff */
[----:B------:R-:W-:Y:S02]  /*27d0*/  UIADD3 UR4, UPT, UPT, -UR5, UR4, URZ ;  /* 0x0000000405047290 */ /* 0x000fe4000fffe1ff */
[----:B------:R-:W-:Y:S02]  /*27e0*/  UIMAD UR31, UR6, UR10, UR31 ;  /* 0x0000000a061f72a4 */ /* 0x000fe4000f8e021f */
[----:B------:R-:W-:-:S12]  /*27f0*/  UIMAD UR37, UR4, UR12, UR37 ;  /* 0x0000000c042572a4 */ /* 0x000fd8000f8e0225 */
.L_x_41:
[----:B------:R-:W-:Y:S01]  /*2800*/  VIADD R11, R11, 0x1 ;  /* 0x000000010b0b7836 */ /* 0x000fe20000000000 */
[----:B------:R-:W-:Y:S01]  /*2810*/  R2UR UR4, R82 ;  /* 0x00000000520472ca */ /* 0x000fe200000e0000 */
[----:B------:R-:W-:Y:S01]  /*2820*/  UIADD3 UR20, UPT, UPT, UR31, UR63, URZ ;  /* 0x0000003f1f147290 */ /* 0x000fe2000fffe0ff */
[----:B------:R-:W-:Y:S02]  /*2830*/  PLOP3.LUT P1, PT, PT, PT, PT, 0x80, 0x8 ;  /* 0x000000000008781c */ /* 0x000fe40003f2f070 */
[----:B------:R-:W-:-:S04]  /*2840*/  ISETP.NE.AND P0, PT, R11, 0x2, PT ;  /* 0x000000020b00780c */ /* 0x000fc80003f05270 */
[----:B------:R-:W-:Y:S02]  /*2850*/  SEL R3, RZ, 0x1, P0 ;  /* 0x00000001ff037807 */ /* 0x000fe40000000000 */
[----:B------:R-:W-:Y:S02]  /*2860*/  SEL R11, R11, RZ, P0 ;  /* 0x000000ff0b0b7207 */ /* 0x000fe40000000000 */
[----:B------:R-:W-:Y:S01]  /*2870*/  LOP3.LUT R10, R10, R3, RZ, 0x3c, !PT ;  /* 0x000000030a0a7212 */ /* 0x000fe200078e3cff */
[----:B------:R-:W-:Y:S01]  /*2880*/  UIADD3 UR16, UPT, UPT, UR37, UR4, URZ ;  /* 0x0000000425107290 */ /* 0x000fe2000fffe0ff */
[----:B------:R-:W-:Y:S11]  /*2890*/  BRA.U UP1, `(.L_x_42) ;  /* 0xfffffff101087547 */ /* 0x000ff6000b83ffff */
[----:B------:R-:W-:Y:S01]  /*28a0*/  UIADD3 UR13, UPT, UPT, UR13, 0x30, URZ ;  /* 0x000000300d0d7890 */ /* 0x000fe2000fffe0ff */
[----:B------:R-:W-:-:S03]  /*28b0*/  SHF.L.U32 R3, R12, 0x1f, RZ ;  /* 0x0000001f0c037819 */ /* 0x000fc600000006ff */
[----:B------:R-:W-:-:S09]  /*28c0*/  ULEA UR4, UR15, UR13, 0x3 ;  /* 0x0000000d0f047291 */ /* 0x000fd2000f8e18ff */
[----:B------:R-:W2:Y:S02]  /*28d0*/  SYNCS.PHASECHK.TRANS64.TRYWAIT P0, [UR4], R3 ;  /* 0x00000003ff0075a7 */ /* 0x000ea40008001104 */
[----:B--2---:R-:W-:Y:S05]  /*28e0*/  @!P0 BRA `(.L_x_43) ;  /* 0x0000006c00c08947 */ /* 0x004fea0003800000 */
.L_x_145:
[----:B------:R-:W-:-:S04]  /*28f0*/  UIADD3 UR4, UPT, UPT, UR15, 0x1, URZ ;  /* 0x000000010f047890 */ /* 0x000fc8000fffe0ff */
[----:B------:R-:W-:-:S04]  /*2900*/  UISETP.NE.AND UP0, UPT, UR4, 0x6, UPT ;  /* 0x000000060400788c */ /* 0x000fc8000bf05270 */
[----:B------:R-:W-:Y:S02]  /*2910*/  USEL UR6, URZ, 0x1, UP0 ;  /* 0x00000001ff067887 */ /* 0x000fe40008000000 */
[----:B------:R-:W-:-:S04]  /*2920*/  USEL UR4, UR4, URZ, UP0 ;  /* 0x000000ff04047287 */ /* 0x000fc80008000000 */
[----:B------:R-:W-:Y:S01]  /*2930*/  ULEA UR5, UR4, UR13, 0x3 ;  /* 0x0000000d04057291 */ /* 0x000fe2000f8e18ff */
[----:B------:R-:W-:-:S04]  /*2940*/  LOP3.LUT R2, R12, UR6, RZ, 0x3c, !PT ;  /* 0x000000060c027c12 */ /* 0x000fc8000f8e3cff */
[----:B-1----:R-:W-:-:S04]  /*2950*/  SHF.L.U32 R3, R2, 0x1f, RZ ;  /* 0x0000001f02037819 */ /* 0x002fc800000006ff */
[----:B------:R-:W1:Y:S02]  /*2960*/  SYNCS.PHASECHK.TRANS64.TRYWAIT P0, [UR5], R3 ;  /* 0x00000003ff0075a7 */ /* 0x000e640008001105 */
[----:B-1----:R-:W-:Y:S05]  /*2970*/  @!P0 BRA `(.L_x_44) ;  /* 0x0000006c00b48947 */ /* 0x002fea0003800000 */
.L_x_147:
        /* <DEDUP_REMOVED lines=9> */
.L_x_149:
        /* <DEDUP_REMOVED lines=9> */
.L_x_151:
        /* <DEDUP_REMOVED lines=9> */
.L_x_153:
[----:B------:R-:W-:-:S04]  /*2b30*/  UIADD3 UR4, UPT, UPT, UR4, 0x1, URZ ;  /* 0x0000000104047890 */ /* 0x000fc8000fffe0ff */
[----:B------:R-:W-:-:S04]  /*2b40*/  UISETP.NE.AND UP0, UPT, UR4, 0x6, UPT ;  /* 0x000000060400788c */ /* 0x000fc8000bf05270 */
[----:B------:R-:W-:Y:S02]  /*2b50*/  USEL UR5, URZ, 0x1, UP0 ;  /* 0x00000001ff057887 */ /* 0x000fe40008000000 */
[----:B------:R-:W-:-:S04]  /*2b60*/  USEL UR4, UR4, URZ, UP0 ;  /* 0x000000ff04047287 */ /* 0x000fc80008000000 */
[----:B------:R-:W-:Y:S01]  /*2b70*/  ULEA UR4, UR4, UR13, 0x3 ;  /* 0x0000000d04047291 */ /* 0x000fe2000f8e18ff */
[----:B-1----:R-:W-:-:S04]  /*2b80*/  LOP3.LUT R3, R2, UR5, RZ, 0x3c, !PT ;  /* 0x0000000502037c12 */ /* 0x002fc8000f8e3cff */
[----:B------:R-:W-:Y:S01]  /*2b90*/  SHF.L.U32 R3, R3, 0x1f, RZ ;  /* 0x0000001f03037819 */ /* 0x000fe200000006ff */
[----:B------:R-:W-:-:S07]  /*2ba0*/  IMAD.U32 R0, RZ, RZ, UR4 ;  /* 0x00000004ff007e24 */ /* 0x000fce000f8e00ff */
.L_x_48:
[----:B-1----:R1:W2:Y:S02]  /*2bb0*/  SYNCS.PHASECHK.TRANS64.TRYWAIT P0, [R0+URZ], R3 ;  /* 0x00000003000075a7 */ /* 0x0022a400080011ff */
[----:B--2---:R-:W-:Y:S05]  /*2bc0*/  @!P0 NANOSLEEP.SYNCS 0x989680 ;  /* 0x009896800000895d */ /* 0x004fea0003900000 */
[----:B------:R-:W2:Y:S02]  /*2bd0*/  @!P0 SYNCS.PHASECHK.TRANS64 P0, [R0+URZ], R3 ;  /* 0x00000003000085a7 */ /* 0x000ea400080010ff */
[----:B--2---:R-:W-:Y:S05]  /*2be0*/  @P0 EXIT ;  /* 0x000000000000094d */ /* 0x004fea0003800000 */
[----:B------:R-:W-:Y:S05]  /*2bf0*/  BRA `(.L_x_48) ;  /* 0xfffffffc00ec7947 */ /* 0x000fea000383ffff */
.L_x_22:
[----:B------:R-:W-:-:S04]  /*2c00*/  UISETP.NE.AND UP0, UPT, UR47, URZ, UPT ;  /* 0x000000ff2f00728c */ /* 0x000fc8000bf05270 */
[----:B------:R-:W-:-:S09]  /*2c10*/  UISETP.NE.OR UP0, UPT, UR17, 0x1, UP0 ;  /* 0x000000011100788c */ /* 0x000fd20008705670 */
[----:B------:R-:W-:Y:S05]  /*2c20*/  BRA.U UP0, `(.L_x_49) ;  /* 0x0000000500487547 */ /* 0x000fea000b800000 */
[----:B------:R-:W-:Y:S01]  /*2c30*/  ISETP.GE.U32.AND P2, PT, R0, 0x4, PT ;  /* 0x000000040000780c */ /* 0x000fe20003f46070 */
[----:B------:R-:W-:Y:S01]  /*2c40*/  IMAD.MOV.U32 R12, RZ, RZ, 0x1 ;  /* 0x00000001ff0c7424 */ /* 0x000fe200078e00ff */
[----:B------:R-:W-:Y:S02]  /*2c50*/  CS2R R10, SRZ ;  /* 0x00000000000a7805 */ /* 0x000fe4000001ff00 */
[----:B------:R-:W-:Y:S01]  /*2c60*/  CS2R R8, SRZ ;  /* 0x0000000000087805 */ /* 0x000fe2000001ff00 */
[----:B------:R-:W-:Y:S01]  /*2c70*/  UMOV UR6, 0x400 ;  /* 0x0000040000067882 */ /* 0x000fe20000000000 */
[----:B------:R-:W-:Y:S01]  /*2c80*/  UMOV UR5, URZ ;  /* 0x000000ff00057c82 */ /* 0x000fe20008000000 */
[----:B------:R-:W-:-:S12]  /*2c90*/  ULEA UR6, UR47, UR6, 0x18 ;  /* 0x000000062f067291 */ /* 0x000fd8000f8ec0ff */
.L_x_53:
[----:B------:R-:W-:Y:S02]  /*2ca0*/  LEA R2, R8, UR6, 0x3 ;  /* 0x0000000608027c11 */ /* 0x000fe4000f8e18ff */
[----:B------:R-:W-:-:S03]  /*2cb0*/  SHF.L.U32 R5, R9, 0x1f, RZ ;  /* 0x0000001f09057819 */ /* 0x000fc600000006ff */
[----:B------:R-:W-:Y:S01]  /*2cc0*/  VIADD R4, R2, 0x120 ;  /* 0x0000012002047836 */ /* 0x000fe20000000000 */
[----:B------:R-:W1:Y:S02]  /*2cd0*/  SYNCS.PHASECHK.TRANS64.TRYWAIT P0, [R2+URZ+0x110], R5 ;  /* 0x00011005020075a7 */ /* 0x000e6400080011ff */
[----:B-1----:R-:W-:Y:S05]  /*2ce0*/  @!P0 BRA `(.L_x_50) ;  /* 0x0000006c00388947 */ /* 0x002fea0003800000 */
.L_x_154:
[----:B------:R-:W-:Y:S01]  /*2cf0*/  ULEA UR4, UR5, UR6, 0x3 ;  /* 0x0000000605047291 */ /* 0x000fe2000f8e18ff */
[----:B------:R-:W-:Y:S02]  /*2d00*/  PRMT R4, RZ, 0x654, R4 ;  /* 0x00000654ff047816 */ /* 0x000fe40000000004 */
[----:B-1----:R-:W-:Y:S01]  /*2d10*/  SHF.L.U32 R5, R12, 0x1f, RZ ;  /* 0x0000001f0c057819 */ /* 0x002fe200000006ff */
[----:B------:R-:W-:Y:S01]  /*2d20*/  UIADD3 UR7, UPT, UPT, UR4, 0xb0, URZ ;  /* 0x000000b004077890 */ /* 0x000fe2000fffe0ff */
[----:B------:R1:W-:Y:S05]  /*2d30*/  SYNCS.ARRIVE.TRANS64.RED.A1T0 RZ, [R4+URZ], RZ ;  /* 0x000000ff04ff79a7 */ /* 0x0003ea00081004ff */
[----:B------:R-:W-:Y:S01]  /*2d40*/  IMAD.U32 R7, RZ, RZ, UR7 ;  /* 0x00000007ff077e24 */ /* 0x000fe2000f8e00ff */
[----:B------:R-:W2:Y:S04]  /*2d50*/  SYNCS.PHASECHK.TRANS64.TRYWAIT P0, [UR4+0xc0], R5 ;  /* 0x0000c005ff0075a7 */ /* 0x000ea80008001104 */
[----:B------:R-:W-:Y:S01]  /*2d60*/  PRMT R6, R0, 0x654, R7 ;  /* 0x0000065400067816 */ /* 0x000fe20000000007 */
[----:B-1----:R-:W-:Y:S01]  /*2d70*/  @!P2 IMAD.MOV.U32 R4, RZ, RZ, 0x10 ;  /* 0x00000010ff04a424 */ /* 0x002fe200078e00ff */
[----:B--2---:R-:W-:Y:S06]  /*2d80*/  @!P0 BRA `(.L_x_51) ;  /* 0x0000006c00248947 */ /* 0x004fec0003800000 */
.L_x_156:
[----:B------:R-:W-:Y:S01]  /*2d90*/  ULEA UR8, UR5, UR6, 0x4 ;  /* 0x0000000605087291 */ /* 0x000fe2000f8e20ff */
[----:B------:R-:W-:Y:S01]  /*2da0*/  SEL R3, R6, R3, !P2 ;  /* 0x0000000306037207 */ /* 0x000fe20005000000 */
[----:B------:R-:W-:Y:S01]  /*2db0*/  UIADD3 UR9, UPT, UPT, UR4, 0xb0, URZ ;  /* 0x000000b004097890 */ /* 0x000fe2000fffe0ff */
[----:B-1----:R-:W-:Y:S01]  /*2dc0*/  LEA R2, R11, UR6, 0x3 ;  /* 0x000000060b027c11 */ /* 0x002fe2000f8e18ff */
[----:B------:R-:W-:Y:S01]  /*2dd0*/  UIADD3 UR8, UPT, UPT, UR8, 0x140, URZ ;  /* 0x0000014008087890 */ /* 0x000fe2000fffe0ff */
[----:B------:R-:W-:Y:S01]  /*2de0*/  SHF.L.U32 R5, R10, 0x1f, RZ ;  /* 0x0000001f0a057819 */ /* 0x000fe200000006ff */
[----:B------:R1:W-:Y:S01]  /*2df0*/  @!P2 SYNCS.ARRIVE.TRANS64.RED RZ, [R3+URZ], R4 ;  /* 0x0000000403ffa9a7 */ /* 0x0003e200080004ff */
[----:B------:R-:W-:Y:S01]  /*2e00*/  UIADD3 UR4, UPT, UPT, UR5, 0x1, URZ ;  /* 0x0000000105047890 */ /* 0x000fe2000fffe0ff */
[----:B------:R-:W-:-:S03]  /*2e10*/  VIADD R8, R8, 0x1 ;  /* 0x0000000108087836 */ /* 0x000fc60000000000 */
[----:B------:R-:W-:Y:S02]  /*2e20*/  UISETP.NE.AND UP0, UPT, UR4, 0x2, UPT ;  /* 0x000000020400788c */ /* 0x000fe4000bf05270 */
[----:B------:R-:W-:Y:S06]  /*2e30*/  UGETNEXTWORKID.BROADCAST [UR8], [UR9] ;  /* 0x00000000080073ca */ /* 0x000fec0008000100 */
[----:B------:R-:W-:Y:S01]  /*2e40*/  USEL UR7, URZ, 0x1, UP0 ;  /* 0x00000001ff077887 */ /* 0x000fe20008000000 */
[----:B------:R-:W-:Y:S01]  /*2e50*/  ISETP.NE.AND P0, PT, R8, 0x2, PT ;  /* 0x000000020800780c */ /* 0x000fe20003f05270 */
[----:B------:R-:W-:Y:S01]  /*2e60*/  USEL UR5, UR4, URZ, UP0 ;  /* 0x000000ff04057287 */ /* 0x000fe20008000000 */
[----:B------:R-:W2:Y:S03]  /*2e70*/  SYNCS.PHASECHK.TRANS64.TRYWAIT P1, [R2+URZ+0xb0], R5 ;  /* 0x0000b005020075a7 */ /* 0x000ea600080211ff */
[----:B------:R-:W-:Y:S01]  /*2e80*/  LOP3.LUT R12, R12, UR7, RZ, 0x3c, !PT ;  /* 0x000000070c0c7c12 */ /* 0x000fe2000f8e3cff */
[----:B-12---:R-:W-:Y:S07]  /*2e90*/  @!P1 BRA `(.L_x_52) ;  /* 0x0000006800f89947 */ /* 0x006fee0003800000 */
.L_x_157:
[C---:B------:R-:W-:Y:S01]  /*2ea0*/  LEA R4, R11.reuse, UR6, 0x4 ;  /* 0x000000060b047c11 */ /* 0x040fe2000f8e20ff */
[----:B-1----:R-:W-:Y:S01]  /*2eb0*/  VIADD R2, R2, 0xc0 ;  /* 0x000000c002027836 */ /* 0x002fe20000000000 */
[----:B------:R-:W-:Y:S01]  /*2ec0*/  SEL R8, R8, RZ, P0 ;  /* 0x000000ff08087207 */ /* 0x000fe20000000000 */
[----:B------:R-:W-:-:S03]  /*2ed0*/  VIADD R11, R11, 0x1 ;  /* 0x000000010b0b7836 */ /* 0x000fc60000000000 */
[----:B------:R-:W1:Y:S01]  /*2ee0*/  LDS.128 R4, [R4+0x140] ;  /* 0x0001400004047984 */ /* 0x000e620000000c00 */
[----:B------:R-:W-:Y:S02]  /*2ef0*/  PRMT R2, RZ, 0x654, R2 ;  /* 0x00000654ff027816 */ /* 0x000fe40000000002 */
[C---:B------:R-:W-:Y:S01]  /*2f00*/  ISETP.NE.AND P1, PT, R11.reuse, 0x2, PT ;  /* 0x000000020b00780c */ /* 0x040fe20003f25270 */
[----:B------:R-:W-:Y:S01]  /*2f10*/  @!PT LDS RZ, [RZ] ;  /* 0x00000000fffff984 */ /* 0x000fe20000000800 */
[----:B------:R-:W-:Y:S01]  /*2f20*/  @!PT LDS RZ, [RZ] ;  /* 0x00000000fffff984 */ /* 0x000fe20000000800 */
[----:B------:R-:W-:Y:S01]  /*2f30*/  @!PT LDS RZ, [RZ] ;  /* 0x00000000fffff984 */ /* 0x000fe20000000800 */
[----:B------:R-:W-:Y:S01]  /*2f40*/  @!PT LDS RZ, [RZ] ;  /* 0x00000000fffff984 */ /* 0x000fe20000000800 */
[----:B------:R2:W-:Y:S06]  /*2f50*/  MEMBAR.ALL.CTA ;  /* 0x0000000000007992 */ /* 0x0005ec0000008000 */
[----:B--2---:R-:W2:Y:S01]  /*2f60*/  FENCE.VIEW.ASYNC.S ;  /* 0x00000000000073c6 */ /* 0x004ea20000000000 */
[----:B------:R-:W-:Y:S01]  /*2f70*/  SEL R11, R11, RZ, P1 ;  /* 0x000000ff0b0b7207 */ /* 0x000fe20000800000 */
[----:B--2---:R2:W-:Y:S01]  /*2f80*/  SYNCS.ARRIVE.TRANS64.RED.A1T0 RZ, [R2+URZ], RZ ;  /* 0x000000ff02ff79a7 */ /* 0x0045e200081004ff */
[----:B-1----:R-:W-:-:S02]  /*2f90*/  LOP3.LUT P3, RZ, R6, 0x1, RZ, 0xc0, !PT ;  /* 0x0000000106ff7812 */ /* 0x002fc4000786c0ff */
[----:B------:R-:W-:-:S04]  /*2fa0*/  SEL R5, RZ, 0x1, P1 ;  /* 0x00000001ff057807 */ /* 0x000fc80000800000 */
[----:B------:R-:W-:Y:S02]  /*2fb0*/  LOP3.LUT R10, R10, R5, RZ, 0x3c, !PT ;  /* 0x000000050a0a7212 */ /* 0x000fe400078e3cff */
[----:B--2---:R-:W-:-:S04]  /*2fc0*/  SEL R2, RZ, 0x1, P0 ;  /* 0x00000001ff027807 */ /* 0x004fc80000000000 */
[----:B------:R-:W-:Y:S01]  /*2fd0*/  LOP3.LUT R9, R9, R2, RZ, 0x3c, !PT ;  /* 0x0000000209097212 */ /* 0x000fe200078e3cff */
[----:B------:R-:W-:Y:S06]  /*2fe0*/  @P3 BRA `(.L_x_53) ;  /* 0xfffffffc002c3947 */ /* 0x000fec000383ffff */
[----:B------:R-:W-:Y:S01]  /*2ff0*/  ULEA UR4, UR5, UR6, 0x3 ;  /* 0x0000000605047291 */ /* 0x000fe2000f8e18ff */
[----:B------:R-:W-:-:S08]  /*3000*/  SHF.L.U32 R3, R12, 0x1f, RZ ;  /* 0x0000001f0c037819 */ /* 0x000fd000000006ff */
[----:B------:R-:W1:Y:S02]  /*3010*/  SYNCS.PHASECHK.TRANS64 P0, [UR4+0xc0], R3 ;  /* 0x0000c003ff0075a7 */ /* 0x000e640008001004 */
[----:B-1----:R-:W-:Y:S05]  /*3020*/  @P0 BRA `(.L_x_54) ;  /* 0x0000000000080947 */ /* 0x002fea0003800000 */
[----:B------:R-:W1:Y:S02]  /*3030*/  SYNCS.PHASECHK.TRANS64.TRYWAIT P0, [UR4+0xc0], R3 ;  /* 0x0000c003ff0075a7 */ /* 0x000e640008001104 */
[----:B-1----:R-:W-:Y:S05]  /*3040*/  @!P0 BRA `(.L_x_55) ;  /* 0x0000006800a08947 */ /* 0x002fea0003800000 */
.L_x_54:
[----:B------:R-:W-:-:S04]  /*3050*/  UIADD3 UR7, UPT, UPT, UR5, 0x1, URZ ;  /* 0x0000000105077890 */ /* 0x000fc8000fffe0ff */
[----:B------:R-:W-:-:S04]  /*3060*/  UISETP.NE.AND UP0, UPT, UR7, 0x2, UPT ;  /* 0x000000020700788c */ /* 0x000fc8000bf05270 */
[----:B------:R-:W-:Y:S02]  /*3070*/  USEL UR8, URZ, 0x1, UP0 ;  /* 0x00000001ff087887 */ /* 0x000fe40008000000 */
[----:B------:R-:W-:-:S04]  /*3080*/  USEL UR7, UR7, URZ, UP0 ;  /* 0x000000ff07077287 */ /* 0x000fc80008000000 */
[----:B------:R-:W-:Y:S01]  /*3090*/  ULEA UR7, UR7, UR6, 0x3 ;  /* 0x0000000607077291 */ /* 0x000fe2000f8e18ff */
[----:B-1----:R-:W-:-:S04]  /*30a0*/  LOP3.LUT R3, R12, UR8, RZ, 0x3c, !PT ;  /* 0x000000080c037c12 */ /* 0x002fc8000f8e3cff */
[----:B------:R-:W-:-:S04]  /*30b0*/  SHF.L.U32 R0, R3, 0x1f, RZ ;  /* 0x0000001f03007819 */ /* 0x000fc800000006ff */
[----:B------:R-:W1:Y:S02]  /*30c0*/  SYNCS.PHASECHK.TRANS64 P0, [UR7+0xc0], R0 ;  /* 0x0000c000ff0075a7 */ /* 0x000e640008001007 */
[----:B-1----:R-:W-:Y:S05]  /*30d0*/  @P0 EXIT ;  /* 0x000000000000094d */ /* 0x002fea0003800000 */
[----:B------:R-:W-:Y:S02]  /*30e0*/  SHF.L.U32 R3, R3, 0x1f, RZ ;  /* 0x0000001f03037819 */ /* 0x000fe400000006ff */
[----:B------:R-:W-:-:S07]  /*30f0*/  MOV R0, UR7 ;  /* 0x0000000700007c02 */ /* 0x000fce0008000f00 */
.L_x_56:
[----:B-1----:R1:W2:Y:S02]  /*3100*/  SYNCS.PHASECHK.TRANS64.TRYWAIT P0, [R0+URZ+0xc0], R3 ;  /* 0x0000c003000075a7 */ /* 0x0022a400080011ff */
[----:B--2---:R-:W-:Y:S05]  /*3110*/  @!P0 NANOSLEEP.SYNCS 0x989680 ;  /* 0x009896800000895d */ /* 0x004fea0003900000 */
[----:B------:R-:W2:Y:S02]  /*3120*/  @!P0 SYNCS.PHASECHK.TRANS64 P0, [R0+URZ+0xc0], R3 ;  /* 0x0000c003000085a7 */ /* 0x000ea400080010ff */
[----:B--2---:R-:W-:Y:S05]  /*3130*/  @P0 EXIT ;  /* 0x000000000000094d */ /* 0x004fea0003800000 */
[----:B------:R-:W-:Y:S05]  /*3140*/  BRA `(.L_x_56) ;  /* 0xfffffffc00ec7947 */ /* 0x000fea000383ffff */
.L_x_49:
[----:B------:R-:W-:Y:S05]  /*3150*/  BRA.U UP4, `(.L_x_57) ;  /* 0x0000000d04bc7547 */ /* 0x000fea000b800000 */
[----:B------:R-:W-:Y:S01]  /*3160*/  UMOV UR4, 0x40 ;  /* 0x0000004000047882 */ /* 0x000fe20000000000 */
[----:B------:R-:W-:Y:S01]  /*3170*/  NOP ;  /* 0x0000000000007918 */ /* 0x000fe20000000000 */
[----:B------:R-:W-:Y:S01]  /*3180*/  ULEA UR5, UR47, UR4, 0x18 ;  /* 0x000000042f057291 */ /* 0x000fe2000f8ec0ff */
[----:B------:R-:W-:Y:S02]  /*3190*/  UMOV UR6, 0x400 ;  /* 0x0000040000067882 */ /* 0x000fe40000000000 */
[----:B------:R-:W-:-:S06]  /*31a0*/  ULEA UR6, UR47, UR6, 0x18 ;  /* 0x000000062f067291 */ /* 0x000fcc000f8ec0ff */
[----:B------:R-:W1:Y:S02]  /*31b0*/  LDS.U8 R0, [UR5+0x1c] ;  /* 0x00001c05ff007984 */ /* 0x000e640008000000 */
[----:B-1----:R-:W-:-:S13]  /*31c0*/  ISETP.NE.AND P0, PT, R0, RZ, PT ;  /* 0x000000ff0000720c */ /* 0x002fda0003f05270 */
[----:B------:R-:W-:Y:S05]  /*31d0*/  @P0 BRA `(.L_x_58) ;  /* 0x0000000000580947 */ /* 0x000fea0003800000 */
[----:B------:R-:W-:-:S13]  /*31e0*/  ELECT P0, URZ, PT ;  /* 0x0000000000ff782f */ /* 0x000fda0003800000 */
[----:B------:R-:W-:Y:S05]  /*31f0*/  @!P0 BRA `(.L_x_59) ;  /* 0x0000000000608947 */ /* 0x000fea0003800000 */
[----:B------:R-:W-:Y:S01]  /*3200*/  UMOV UR4, 0x10 ;  /* 0x0000001000047882 */ /* 0x000fe20000000000 */
[----:B------:R-:W-:Y:S01]  /*3210*/  HFMA2 R0, -RZ, RZ, 0, 5.9604644775390625e-08 ;  /* 0x00000001ff007431 */ /* 0x000fe200000001ff */
[----:B------:R-:W-:-:S03]  /*3220*/  MOV R3, 0xffff ;  /* 0x0000ffff00037802 */ /* 0x000fc60000000f00 */
[----:B------:R-:W-:Y:S04]  /*3230*/  DEPBAR.LE SB1, 0x36 ;  /* 0x00009d800000791a */ /* 0x000fe80000000000 */
[----:B------:R-:W1:Y:S02]  /*3240*/  UTCATOMSWS.FIND_AND_SET.ALIGN UP0, UR4, UR4 ;  /* 0x00000004000475e3 */ /* 0x000e640008000800 */
[----:B-1----:R-:W-:Y:S01]  /*3250*/  MOV R4, UR4 ;  /* 0x0000000400047c02 */ /* 0x002fe20008000f00 */
[----:B------:R-:W-:Y:S06]  /*3260*/  BRA.U UP0, `(.L_x_60) ;  /* 0x0000000100187547 */ /* 0x000fec000b800000 */
.L_x_61:
[----:B------:R-:W-:Y:S05]  /*3270*/  NANOSLEEP 0x64 ;  /* 0x000000640000795d */ /* 0x000fea0003800000 */
[----:B------:R-:W-:-:S05]  /*3280*/  UMOV UR4, 0x10 ;  /* 0x0000001000047882 */ /* 0x000fca0000000000 */
[----:B------:R-:W-:Y:S04]  /*3290*/  DEPBAR.LE SB1, 0x36 ;  /* 0x00009d800000791a */ /* 0x000fe80000000000 */
[----:B------:R-:W1:Y:S02]  /*32a0*/  UTCATOMSWS.FIND_AND_SET.ALIGN UP0, UR4, UR4 ;  /* 0x00000004000475e3 */ /* 0x000e640008000800 */
[----:B-1----:R-:W-:Y:S01]  /*32b0*/  MOV R4, UR4 ;  /* 0x0000000400047c02 */ /* 0x002fe20008000f00 */
[----:B------:R-:W-:Y:S05]  /*32c0*/  BRA.U !UP0, `(.L_x_61) ;  /* 0xfffffffd08e87547 */ /* 0x000fea000b83ffff */
.L_x_60:
[-C--:B------:R-:W-:Y:S02]  /*32d0*/  SHF.L.U32 R3, R3, R4.reuse, RZ ;  /* 0x0000000403037219 */ /* 0x080fe400000006ff */
[----:B------:R-:W-:Y:S01]  /*32e0*/  SHF.L.U32 R0, R0, R4, RZ ;  /* 0x0000000400007219 */ /* 0x000fe200000006ff */
[----:B------:R-:W-:Y:S02]  /*32f0*/  IMAD.SHL.U32 R4, R4, 0x20, RZ ;  /* 0x0000002004047824 */ /* 0x000fe400078e00ff */
[----:B------:R1:W-:Y:S04]  /*3300*/  ATOMS.OR RZ, [UR5+0x14], R3 ;  /* 0x00001403ffff798c */ /* 0x0003e8000b000005 */
[----:B------:R1:W-:Y:S04]  /*3310*/  ATOMS.OR RZ, [UR5+0x18], R0 ;  /* 0x00001800ffff798c */ /* 0x0003e8000b000005 */
[----:B------:R1:W-:Y:S01]  /*3320*/  STS [UR6+0x160], R4 ;  /* 0x00016004ff007988 */ /* 0x0003e20008000806 */
[----:B------:R-:W-:Y:S05]  /*3330*/  BRA `(.L_x_59) ;  /* 0x0000000000107947 */ /* 0x000fea0003800000 */
.L_x_58:
[----:B------:R-:W-:Y:S02]  /*3340*/  MOV R0, 0xffffffff ;  /* 0xffffffff00007802 */ /* 0x000fe40000000f00 */
[----:B------:R-:W-:-:S03]  /*3350*/  MOV R4, 0x3380 ;  /* 0x0000338000047802 */ /* 0x000fc60000000f00 */
[----:B------:R1:W-:Y:S04]  /*3360*/  STS [UR6+0x160], R0 ;  /* 0x00016000ff007988 */ /* 0x0003e80008000806 */
[----:B-1---5:R-:W-:Y:S05]  /*3370*/  CALL.REL.NOINC `($__internal_1_$__cuda_sm10x_tcgen05_guardrail_trap_phase_invalid_during_alloc) ;  /* 0x0000006c00ec7944 */ /* 0x022fea0003c00000 */
.L_x_59:
[----:B------:R-:W-:Y:S05]  /*3380*/  WARPSYNC.ALL ;  /* 0x0000000000007948 */ /* 0x000fea0003800000 */
[----:B------:R-:W2:Y:S01]  /*3390*/  S2UR UR4, SR_CgaCtaId ;  /* 0x00000000000479c3 */ /* 0x000ea20000008800 */
[----:B------:R-:W-:Y:S01]  /*33a0*/  UMOV UR26, 0x400 ;  /* 0x00000400001a7882 */ /* 0x000fe20000000000 */
[----:B------:R-:W-:-:S06]  /*33b0*/  NOP ;  /* 0x0000000000007918 */ /* 0x000fcc0000000000 */
[----:B------:R-:W-:Y:S06]  /*33c0*/  BAR.ARV 0x6, 0xa0 ;  /* 0x0182800000007b1d */ /* 0x000fec0000002000 */
[----:B------:R-:W3:Y:S01]  /*33d0*/  LDCU UR5, c[0x0][0x38c] ;  /* 0x00007180ff0577ac */ /* 0x000ee20008000800 */
[----:B------:R-:W-:Y:S01]  /*33e0*/  LOP3.LUT R2, R2, 0xffff, RZ, 0xc0, !PT ;  /* 0x0000ffff02027812 */ /* 0x000fe200078ec0ff */
[----:B------:R-:W-:Y:S01]  /*33f0*/  IMAD.MOV.U32 R11, RZ, RZ, 0x1 ;  /* 0x00000001ff0b7424 */ /* 0x000fe200078e00ff */
[----:B------:R-:W-:Y:S01]  /*3400*/  CS2R R8, SRZ ;  /* 0x0000000000087805 */ /* 0x000fe2000001ff00 */
[----:B------:R-:W4:Y:S01]  /*3410*/  LDCU UR7, c[0x0][0x38c] ;  /* 0x00007180ff0777ac */ /* 0x000f220008000800 */
[----:B------:R-:W-:Y:S01]  /*3420*/  R2UR UR27, R2 ;  /* 0x00000000021b72ca */ /* 0x000fe200000e0000 */
[----:B------:R-:W-:Y:S01]  /*3430*/  IMAD.MOV.U32 R10, RZ, RZ, RZ ;  /* 0x000000ffff0a7224 */ /* 0x000fe200078e00ff */
[----:B------:R-:W-:Y:S01]  /*3440*/  UMOV UR31, URZ ;  /* 0x000000ff001f7c82 */ /* 0x000fe20008000000 */
[----:B------:R-:W-:Y:S01]  /*3450*/  UMOV UR22, URZ ;  /* 0x000000ff00167c82 */ /* 0x000fe20008000000 */
[----:B--2---:R-:W-:Y:S01]  /*3460*/  ULEA UR26, UR4, UR26, 0x18 ;  /* 0x0000001a041a7291 */ /* 0x004fe2000f8ec0ff */
[----:B------:R-:W-:Y:S01]  /*3470*/  UMOV UR38, 0x0 ;  /* 0x0000000000267882 */ /* 0x000fe20000000000 */
[----:B------:R-:W-:-:S02]  /*3480*/  UMOV UR39, 0x8210010 ;  /* 0x0821001000277882 */ /* 0x000fc40000000000 */
[----:B------:R-:W-:Y:S02]  /*3490*/  UIADD3 UR4, UPT, UPT, UR26, 0x8400, URZ ;  /* 0x000084001a047890 */ /* 0x000fe4000fffe0ff */
[----:B------:R-:W-:Y:S02]  /*34a0*/  UIADD3 UR6, UPT, UPT, UR26, 0x20400, URZ ;  /* 0x000204001a067890 */ /* 0x000fe4000fffe0ff */
[----:B---3--:R-:W-:Y:S01]  /*34b0*/  UIADD3 UR5, UPT, UPT, UR5, 0x3f, URZ ;  /* 0x0000003f05057890 */ /* 0x008fe2000fffe0ff */
[----:B-1----:R-:W1:Y:S01]  /*34c0*/  LDS R0, [UR26+0x160] ;  /* 0x0001601aff007984 */ /* 0x002e620008000800 */
[----:B------:R-:W-:Y:S01]  /*34d0*/  UMOV UR36, 0x0 ;  /* 0x0000000000247882 */ /* 0x000fe20000000000 */
[----:B------:R-:W-:Y:S01]  /*34e0*/  UMOV UR37, 0x8210010 ;  /* 0x0821001000257882 */ /* 0x000fe20000000000 */
[----:B------:R-:W-:Y:S02]  /*34f0*/  USHF.R.S32.HI UR40, URZ, 0x1f, UR5 ;  /* 0x0000001fff287899 */ /* 0x000fe40008011405 */
[----:B----4-:R-:W-:-:S02]  /*3500*/  UISETP.GE.AND UP4, UPT, UR7, 0x1, UPT ;  /* 0x000000010700788c */ /* 0x010fc4000bf86270 */
[----:B------:R-:W-:Y:S02]  /*3510*/  ULEA.HI UR40, UR40, UR5, URZ, 0x6 ;  /* 0x0000000528287291 */ /* 0x000fe4000f8f30ff */
[----:B------:R-:W-:Y:S02]  /*3520*/  USHF.R.U32.HI UR5, URZ, 0x4, UR4 ;  /* 0x00000004ff057899 */ /* 0x000fe40008011604 */
[----:B------:R-:W-:Y:S02]  /*3530*/  USHF.R.S32.HI UR40, URZ, 0x6, UR40 ;  /* 0x00000006ff287899 */ /* 0x000fe40008011428 */
[----:B------:R-:W-:Y:S02]  /*3540*/  USHF.R.U32.HI UR4, URZ, 0x4, UR6 ;  /* 0x00000004ff047899 */ /* 0x000fe40008011606 */
[----:B------:R-:W-:Y:S02]  /*3550*/  UISETP.LT.AND UP0, UPT, UR40, 0x1, UPT ;  /* 0x000000012800788c */ /* 0x000fe4000bf01270 */
[----:B------:R-:W-:-:S02]  /*3560*/  ULOP3.LUT UR5, UR5, 0x3fff, URZ, 0xc0, !UPT ;  /* 0x00003fff05057892 */ /* 0x000fc4000f8ec0ff */
[----:B------:R-:W-:Y:S02]  /*3570*/  ULOP3.LUT UR4, UR4, 0x3fff, URZ, 0xc0, !UPT ;  /* 0x00003fff04047892 */ /* 0x000fe4000f8ec0ff */
[----:B------:R-:W-:Y:S02]  /*3580*/  USEL UR41, UR40, 0x1, !UP0 ;  /* 0x0000000128297887 */ /* 0x000fe4000c000000 */
[----:B------:R-:W-:Y:S02]  /*3590*/  ULOP3.LUT UR28, UR5, 0x10000, URZ, 0xfc, !UPT ;  /* 0x00010000051c7892 */ /* 0x000fe4000f8efcff */
[----:B------:R-:W-:Y:S02]  /*35a0*/  ULOP3.LUT UR29, UR4, 0x2000000, URZ, 0xfc, !UPT ;  /* 0x02000000041d7892 */ /* 0x000fe4000f8efcff */
[----:B------:R-:W-:Y:S01]  /*35b0*/  UIADD3 UR41, UPT, UPT, -UR41, URZ, URZ ;  /* 0x000000ff29297290 */ /* 0x000fe2000fffe1ff */
[----:B------:R-:W-:Y:S01]  /*35c0*/  UMOV UR34, 0x0 ;  /* 0x0000000000227882 */ /* 0x000fe20000000000 */
[----:B------:R-:W-:Y:S01]  /*35d0*/  UMOV UR35, 0x8210010 ;  /* 0x0821001000237882 */ /* 0x000fe20000000000 */
[----:B------:R-:W-:Y:S01]  /*35e0*/  UMOV UR32, 0x0 ;  /* 0x0000000000207882 */ /* 0x000fe20000000000 */
[----:B------:R-:W-:Y:S01]  /*35f0*/  UMOV UR33, 0x8210010 ;  /* 0x0821001000217882 */ /* 0x000fe20000000000 */
[----:B-1----:R-:W-:-:S15]  /*3600*/  R2UR UR42, R0 ;  /* 0x00000000002a72ca */ /* 0x002fde00000e0000 */
.L_x_68:
[----:B------:R-:W-:Y:S02]  /*3610*/  LEA R0, R10, UR26, 0x3 ;  /* 0x0000001a0a007c11 */ /* 0x000fe4000f8e18ff */
[----:B------:R-:W-:Y:S02]  /*3620*/  SHF.L.U32 R5, R9, 0x1f, RZ ;  /* 0x0000001f09057819 */ /* 0x000fe400000006ff */
[----:B------:R-:W-:Y:S01]  /*3630*/  PLOP3.LUT P0, PT, PT, PT, UP4, 0x80, 0x8 ;  /* 0x000000000008781c */ /* 0x000fe20003f0f048 */
[----:B------:R-:W-:Y:S01]  /*3640*/  VIADD R3, R0, 0xc0 ;  /* 0x000000c000037836 */ /* 0x000fe20000000000 */
[----:B-1----:R-:W1:Y:S02]  /*3650*/  SYNCS.PHASECHK.TRANS64.TRYWAIT P1, [R0+URZ+0xb0], R5 ;  /* 0x0000b005000075a7 */ /* 0x002e6400080211ff */
[----:B-1-3--:R-:W-:Y:S09]  /*3660*/  @!P1 BRA `(.L_x_62) ;  /* 0x0000006400309947 */ /* 0x00aff20003800000 */
.L_x_159:
[----:B------:R-:W-:Y:S01]  /*3670*/  LEA R4, R10, UR26, 0x4 ;  /* 0x0000001a0a047c11 */ /* 0x000fe2000f8e20ff */
[----:B------:R-:W-:Y:S01]  /*3680*/  @UP4 ULEA UR4, UR22, UR26, 0x3 ;  /* 0x0000001a16044291 */ /* 0x000fe2000f8e18ff */
[----:B------:R-:W-:Y:S01]  /*3690*/  PLOP3.LUT P2, PT, PT, PT, PT, 0x80, 0x8 ;  /* 0x000000000008781c */ /* 0x000fe20003f4f070 */
[----:B------:R-:W-:Y:S01]  /*36a0*/  ULEA UR30, UR31, UR26, 0x3 ;  /* 0x0000001a1f1e7291 */ /* 0x000fe2000f8e18ff */
[----:B------:R-:W-:Y:S01]  /*36b0*/  PRMT R3, RZ, 0x654, R3 ;  /* 0x00000654ff037816 */ /* 0x000fe20000000003 */
[----:B------:R-:W-:Y:S01]  /*36c0*/  ULEA UR11, UR31, UR42, 0x7 ;  /* 0x0000002a1f0b7291 */ /* 0x000fe2000f8e38ff */
[----:B-1----:R-:W1:Y:S01]  /*36d0*/  LDS.128 R4, [R4+0x140] ;  /* 0x0001400004047984 */ /* 0x002e620000000c00 */
[----:B------:R-:W-:Y:S02]  /*36e0*/  @P0 SHF.L.U32 R2, R8, 0x1f, RZ ;  /* 0x0000001f08020819 */ /* 0x000fe400000006ff */
[----:B------:R-:W-:Y:S01]  /*36f0*/  SHF.L.U32 R0, R11, 0x1f, RZ ;  /* 0x0000001f0b007819 */ /* 0x000fe200000006ff */
[----:B------:R-:W-:Y:S01]  /*3700*/  @!PT LDS RZ, [RZ] ;  /* 0x00000000fffff984 */ /* 0x000fe20000000800 */
[----:B------:R-:W-:Y:S01]  /*3710*/  @!PT LDS RZ, [RZ] ;  /* 0x00000000fffff984 */ /* 0x000fe20000000800 */
[----:B------:R-:W-:Y:S01]  /*3720*/  @!PT LDS RZ, [RZ] ;  /* 0x00000000fffff984 */ /* 0x000fe20000000800 */
[----:B------:R-:W-:Y:S01]  /*3730*/  @!PT LDS RZ, [RZ] ;  /* 0x00000000fffff984 */ /* 0x000fe20000000800 */
[----:B------:R2:W-:Y:S06]  /*3740*/  MEMBAR.ALL.CTA ;  /* 0x0000000000007992 */ /* 0x0005ec0000008000 */
[----:B--2---:R-:W2:Y:S02]  /*3750*/  FENCE.VIEW.ASYNC.S ;  /* 0x00000000000073c6 */ /* 0x004ea40000000000 */
[----:B--2---:R2:W-:Y:S01]  /*3760*/  SYNCS.ARRIVE.TRANS64.RED.A1T0 RZ, [R3+URZ], RZ ;  /* 0x000000ff03ff79a7 */ /* 0x0045e200081004ff */
[----:B------:R2:W3:Y:S01]  /*3770*/  @P0 SYNCS.PHASECHK.TRANS64.TRYWAIT P2, [UR4], R2 ;  /* 0x00000002ff0005a7 */ /* 0x0004e20008041104 */
[----:B-1----:R-:W-:Y:S01]  /*3780*/  LOP3.LUT P1, RZ, R6, 0x1, RZ, 0xc0, !PT ;  /* 0x0000000106ff7812 */ /* 0x002fe2000782c0ff */
[----:B------:R-:W1:Y:S02]  /*3790*/  SYNCS.PHASECHK.TRANS64.TRYWAIT P0, [UR30+0xf0], R0 ;  /* 0x0000f000ff0075a7 */ /* 0x000e64000800111e */
[----:B-123--:R-:W-:Y:S10]  /*37a0*/  @!P0 BRA `(.L_x_63) ;  /* 0x0000006000f48947 */ /* 0x00eff40003800000 */
.L_x_161:
[----:B------:R-:W-:Y:S01]  /*37b0*/  IADD3 R10, PT, PT, R10, 0x1, RZ ;  /* 0x000000010a0a7810 */ /* 0x000fe20007ffe0ff */
[----:B------:R-:W-:Y:S06]  /*37c0*/  BRA.U !UP4, `(.L_x_64) ;  /* 0x000000010cc07547 */ /* 0x000fec000b800000 */
[----:B------:R-:W-:Y:S01]  /*37d0*/  UPLOP3.LUT UP2, UPT, UPT, UPT, UPT, 0x40, 0x4 ;  /* 0x000000000004789c */ /* 0x000fe20003f4e870 */
[----:B------:R-:W-:Y:S01]  /*37e0*/  UMOV UR24, UR41 ;  /* 0x0000002900187c82 */ /* 0x000fe20008000000 */
[----:B------:R-:W-:Y:S01]  /*37f0*/  UMOV UR23, UR40 ;  /* 0x0000002800177c82 */ /* 0x000fe20008000000 */
[----:B------:R-:W-:-:S08]  /*3800*/  UMOV UR10, UR22 ;  /* 0x00000016000a7c82 */ /* 0x000fd00008000000 */
.L_x_67:
[----:B------:R-:W-:Y:S02]  /*3810*/  UIADD3 UR24, UPT, UPT, UR24, 0x1, URZ ;  /* 0x0000000118187890 */ /* 0x000fe4000fffe0ff */
[----:B--2---:R-:W-:Y:S02]  /*3820*/  ULEA UR5, UR10, UR26, 0x3 ;  /* 0x0000001a0a057291 */ /* 0x004fe4000f8e18ff */
[----:B------:R-:W-:Y:S01]  /*3830*/  UISETP.NE.AND UP3, UPT, UR24, URZ, UPT ;  /* 0x000000ff1800728c */ /* 0x000fe2000bf65270 */
[----:B---3--:R-:W-:Y:S10]  /*3840*/  @P2 BRA `(.L_x_65) ;  /* 0x00000000000c2947 */ /* 0x008ff40003800000 */
[----:B-1----:R-:W-:Y:S04]  /*3850*/  SHF.L.U32 R3, R8, 0x1f, RZ ;  /* 0x0000001f08037819 */ /* 0x002fe800000006ff */
[----:B------:R-:W1:Y:S02]  /*3860*/  SYNCS.PHASECHK.TRANS64.TRYWAIT P0, [UR5], R3 ;  /* 0x00000003ff0075a7 */ /* 0x000e640008001105 */
[----:B-1----:R-:W-:Y:S05]  /*3870*/  @!P0 BRA `(.L_x_66) ;  /* 0x0000006000d88947 */ /* 0x002fea0003800000 */
.L_x_65:
[----:B------:R-:W-:Y:S01]  /*3880*/  UISETP.NE.AND UP0, UPT, UR23, 0x1, UPT ;  /* 0x000000011700788c */ /* 0x000fe2000bf05270 */
[----:B------:R-:W-:Y:S01]  /*3890*/  PLOP3.LUT P2, PT, PT, PT, PT, 0x80, 0x8 ;  /* 0x000000000008781c */ /* 0x000fe20003f4f070 */
[----:B------:R-:W-:Y:S02]  /*38a0*/  UIADD3 UR4, UPT, UPT, UR10, 0x1, URZ ;  /* 0x000000010a047890 */ /* 0x000fe4000fffe0ff */
[----:B------:R-:W-:Y:S02]  /*38b0*/  UIADD3 UR25, UPT, UPT, UR5, 0x30, URZ ;  /* 0x0000003005197890 */ /* 0x000fe4000fffe0ff */
[----:B------:R-:W-:Y:S01]  /*38c0*/  UISETP.NE.AND UP1, UPT, UR4, 0x6, UPT ;  /* 0x000000060400788c */ /* 0x000fe2000bf25270 */
[----:B------:R-:W-:Y:S01]  /*38d0*/  PLOP3.LUT P0, PT, PT, PT, UP0, 0x80, 0x8 ;  /* 0x000000000008781c */ /* 0x000fe20003f0f008 */
[----:B------:R-:W-:Y:S02]  /*38e0*/  UIADD3 UR23, UPT, UPT, UR23, -0x1, URZ ;  /* 0xffffffff17177890 */ /* 0x000fe4000fffe0ff */
[----:B------:R-:W-:Y:S02]  /*38f0*/  USEL UR6, URZ, 0x1, UP1 ;  /* 0x00000001ff067887 */ /* 0x000fe40008800000 */
[----:B------:R-:W-:Y:S01]  /*3900*/  USEL UR22, UR4, URZ, UP1 ;  /* 0x000000ff04167287 */ /* 0x000fe20008800000 */
[----:B------:R-:W-:Y:S01]  /*3910*/  UMOV UR7, 0x40004040 ;  /* 0x4000404000077882 */ /* 0x000fe20000000000 */
[----:B------:R-:W-:Y:S02]  /*3920*/  UMOV UR5, 0x40004040 ;  /* 0x4000404000057882 */ /* 0x000fe40000000000 */
[----:B------:R-:W-:Y:S01]  /*3930*/  @UP0 ULEA UR4, UR22, UR26, 0x3 ;  /* 0x0000001a16040291 */ /* 0x000fe2000f8e18ff */
[----:B------:R-:W-:Y:S01]  /*3940*/  LOP3.LUT R8, R8, UR6, RZ, 0x3c, !PT ;  /* 0x0000000608087c12 */ /* 0x000fe2000f8e3cff */
[----:B------:R-:W-:Y:S01]  /*3950*/  ULEA UR6, UR10, UR29, 0xa ;  /* 0x0000001d0a067291 */ /* 0x000fe2000f8e50ff */
[----:B------:R-:W-:Y:S02]  /*3960*/  UMOV UR21, 0x40004040 ;  /* 0x4000404000157882 */ /* 0x000fe40000000000 */
[----:B-1----:R-:W-:Y:S01]  /*3970*/  @P0 SHF.L.U32 R0, R8, 0x1f, RZ ;  /* 0x0000001f08000819 */ /* 0x002fe200000006ff */
[----:B------:R-:W-:Y:S02]  /*3980*/  UIADD3 UR20, UPT, UPT, UR6, 0x80, URZ ;  /* 0x0000008006147890 */ /* 0x000fe4000fffe0ff */
[----:B------:R-:W-:Y:S01]  /*3990*/  UIADD3 UR16, UPT, UPT, UR6, 0x100, URZ ;  /* 0x0000010006107890 */ /* 0x000fe2000fffe0ff */
[----:B------:R2:W3:Y:S01]  /*39a0*/  @P0 SYNCS.PHASECHK.TRANS64.TRYWAIT P2, [UR4], R0 ;  /* 0x00000000ff0005a7 */ /* 0x0004e20008041104 */
[----:B------:R-:W-:Y:S02]  /*39b0*/  ULEA UR4, UR10, UR28, 0xa ;  /* 0x0000001c0a047291 */ /* 0x000fe4000f8e50ff */
[----:B------:R-:W-:Y:S02]  /*39c0*/  UIADD3 UR12, UPT, UPT, UR6, 0x180, URZ ;  /* 0x00000180060c7890 */ /* 0x000fe4000fffe0ff */
[----:B------:R-:W-:Y:S02]  /*39d0*/  UIADD3 UR18, UPT, UPT, UR4, 0x2, URZ ;  /* 0x0000000204127890 */ /* 0x000fe4000fffe0ff */
[----:B------:R-:W-:Y:S02]  /*39e0*/  UIADD3 UR14, UPT, UPT, UR4, 0x4, URZ ;  /* 0x00000004040e7890 */ /* 0x000fe4000fffe0ff */
[----:B------:R-:W-:Y:S01]  /*39f0*/  UIADD3 UR8, UPT, UPT, UR4, 0x6, URZ ;  /* 0x0000000604087890 */ /* 0x000fe2000fffe0ff */
[----:B------:R2:W-:Y:S01]  /*3a00*/  UTCHMMA gdesc[UR4], gdesc[UR6], tmem[UR11], tmem[UR38], idesc[UR39], UP2 ;  /* 0x00ff2606040075ea */ /* 0x0005e2000900000b */
[----:B------:R-:W-:Y:S01]  /*3a10*/  UPLOP3.LUT UP2, UPT, UPT, UPT, UPT, 0x80, 0x8 ;  /* 0x000000000008789c */ /* 0x000fe20003f4f070 */
[----:B------:R-:W-:Y:S01]  /*3a20*/  UMOV UR19, 0x40004040 ;  /* 0x4000404000137882 */ /* 0x000fe20000000000 */
[----:B------:R-:W-:Y:S01]  /*3a30*/  UMOV UR17, 0x40004040 ;  /* 0x4000404000117882 */ /* 0x000fe20000000000 */
[----:B------:R2:W-:Y:S01]  /*3a40*/  UTCHMMA gdesc[UR18], gdesc[UR20], tmem[UR11], tmem[UR36], idesc[UR37], UPT ;  /* 0x00ff2414120075ea */ /* 0x0005e2000b80000b */
[----:B------:R-:W-:Y:S01]  /*3a50*/  UMOV UR15, 0x40004040 ;  /* 0x40004040000f7882 */ /* 0x000fe20000000000 */
[----:B------:R-:W-:Y:S01]  /*3a60*/  UMOV UR13, 0x40004040 ;  /* 0x40004040000d7882 */ /* 0x000fe20000000000 */
[----:B------:R-:W-:Y:S01]  /*3a70*/  UMOV UR9, 0x40004040 ;  /* 0x4000404000097882 */ /* 0x000fe20000000000 */
[----:B------:R2:W-:Y:S01]  /*3a80*/  UTCHMMA gdesc[UR14], gdesc[UR16], tmem[UR11], tmem[UR34], idesc[UR35], UPT ;  /* 0x00ff22100e0075ea */ /* 0x0005e2000b80000b */
[----:B------:R2:W-:Y:S01]  /*3a90*/  UTCHMMA gdesc[UR8], gdesc[UR12], tmem[UR11], tmem[UR32], idesc[UR33], UPT ;  /* 0x00ff200c080075ea */ /* 0x0005e2000b80000b */
[----:B------:R2:W-:Y:S01]  /*3aa0*/  UTCBAR.MULTICAST [UR25], URZ, UR27 ;  /* 0x000000ff190073e9 */ /* 0x0005e2000800081b */
[----:B------:R-:W-:Y:S01]  /*3ab0*/  UMOV UR10, UR22 ;  /* 0x00000016000a7c82 */ /* 0x000fe20008000000 */
[----:B------:R-:W-:Y:S05]  /*3ac0*/  BRA.U UP3, `(.L_x_67) ;  /* 0xfffffffd03507547 */ /* 0x000fea000b83ffff */
.L_x_64:
[----:B--2---:R-:W-:Y:S01]  /*3ad0*/  UIADD3 UR4, UPT, UPT, UR31, 0x1, URZ ;  /* 0x000000011f047890 */ /* 0x004fe2000fffe0ff */
[C---:B------:R-:W-:Y:S01]  /*3ae0*/  ISETP.NE.AND P0, PT, R10.reuse, 0x2, PT ;  /* 0x000000020a00780c */ /* 0x040fe20003f05270 */
[----:B------:R-:W-:Y:S02]  /*3af0*/  UIADD3 UR5, UPT, UPT, UR30, 0xd0, URZ ;  /* 0x000000d01e057890 */ /* 0x000fe4000fffe0ff */
[----:B------:R-:W-:Y:S01]  /*3b00*/  UISETP.NE.AND UP0, UPT, UR4, 0x4, UPT ;  /* 0x000000040400788c */ /* 0x000fe2000bf05270 */
[----:B-1----:R-:W-:Y:S02]  /*3b10*/  SEL R0, RZ, 0x1, P0 ;  /* 0x00000001ff007807 */ /* 0x002fe40000000000 */
[----:B------:R-:W-:Y:S01]  /*3b20*/  SEL R10, R10, RZ, P0 ;  /* 0x000000ff0a0a7207 */ /* 0x000fe20000000000 */
[----:B------:R-:W-:Y:S01]  /*3b30*/  USEL UR6, URZ, 0x1, UP0 ;  /* 0x00000001ff067887 */ /* 0x000fe20008000000 */
[----:B------:R-:W-:Y:S01]  /*3b40*/  LOP3.LUT R9, R9, R0, RZ, 0x3c, !PT ;  /* 0x0000000009097212 */ /* 0x000fe200078e3cff */
[----:B------:R-:W-:Y:S01]  /*3b50*/  USEL UR31, UR4, URZ, UP0 ;  /* 0x000000ff041f7287 */ /* 0x000fe20008000000 */
[----:B------:R1:W-:Y:S03]  /*3b60*/  UTCBAR [UR5], URZ ;  /* 0x000000ff050073e9 */ /* 0x0003e600080000ff */
[----:B------:R-:W-:Y:S01]  /*3b70*/  LOP3.LUT R11, R11, UR6, RZ, 0x3c, !PT ;  /* 0x000000060b0b7c12 */ /* 0x000fe2000f8e3cff */
[----:B------:R-:W-:Y:S07]  /*3b80*/  @P1 BRA `(.L_x_68) ;  /* 0xfffffff800a01947 */ /* 0x000fee000383ffff */
[----:B------:R-:W2:Y:S01]  /*3b90*/  S2UR UR8, SR_CgaCtaId ;  /* 0x00000000000879c3 */ /* 0x000ea20000008800 */
[----:B------:R-:W-:Y:S01]  /*3ba0*/  ELECT P0, URZ, PT ;  /* 0x0000000000ff782f */ /* 0x000fe20003800000 */
[----:B------:R-:W-:Y:S01]  /*3bb0*/  IMAD.MOV.U32 R0, RZ, RZ, 0x1 ;  /* 0x00000001ff007424 */ /* 0x000fe200078e00ff */
[----:B------:R-:W-:Y:S01]  /*3bc0*/  UIADD3 UR26, UPT, UPT, UR26, 0xf0, URZ ;  /* 0x000000f01a1a7890 */ /* 0x000fe2000fffe0ff */
[----:B------:R-:W-:Y:S01]  /*3bd0*/  SHF.L.U32 R3, R11, 0x1f, RZ ;  /* 0x0000001f0b037819 */ /* 0x000fe200000006ff */
[----:B------:R-:W-:-:S03]  /*3be0*/  UMOV UR4, 0x40 ;  /* 0x0000004000047882 */ /* 0x000fc60000000000 */
[----:B------:R-:W-:Y:S01]  /*3bf0*/  UVIRTCOUNT.DEALLOC.SMPOOL 0x80 ;  /* 0x000000800000784c */ /* 0x000fe20000000000 */
[----:B--2---:R-:W-:Y:S02]  /*3c00*/  ULEA UR8, UR8, UR4, 0x18 ;  /* 0x0000000408087291 */ /* 0x004fe4000f8ec0ff */
[----:B------:R-:W-:-:S07]  /*3c10*/  ULEA UR4, UR31, UR26, 0x3 ;  /* 0x0000001a1f047291 */ /* 0x000fce000f8e18ff */
[----:B------:R2:W-:Y:S02]  /*3c20*/  @P0 STS.U8 [UR8+0x1c], R0 ;  /* 0x00001c00ff000988 */ /* 0x0005e40008000008 */
[----:B------:R-:W4:Y:S02]  /*3c30*/  SYNCS.PHASECHK.TRANS64.TRYWAIT P0, [UR4], R3 ;  /* 0x00000003ff0075a7 */ /* 0x000f240008001104 */
[----:B--2-4-:R-:W-:Y:S05]  /*3c40*/  @!P0 BRA `(.L_x_69) ;  /* 0x0000005c00fc8947 */ /* 0x014fea0003800000 */
.L_x_164:
[----:B------:R-:W-:-:S04]  /*3c50*/  UIADD3 UR4, UPT, UPT, UR31, 0x1, URZ ;  /* 0x000000011f047890 */ /* 0x000fc8000fffe0ff */
[----:B------:R-:W-:-:S04]  /*3c60*/  UISETP.NE.AND UP0, UPT, UR4, 0x4, UPT ;  /* 0x000000040400788c */ /* 0x000fc8000bf05270 */
[----:B------:R-:W-:Y:S02]  /*3c70*/  USEL UR6, URZ, 0x1, UP0 ;  /* 0x00000001ff067887 */ /* 0x000fe40008000000 */
[----:B------:R-:W-:-:S04]  /*3c80*/  USEL UR4, UR4, URZ, UP0 ;  /* 0x000000ff04047287 */ /* 0x000fc80008000000 */
[----:B-1----:R-:W-:Y:S01]  /*3c90*/  ULEA UR5, UR4, UR26, 0x3 ;  /* 0x0000001a04057291 */ /* 0x002fe2000f8e18ff */
[----:B------:R-:W-:-:S04]  /*3ca0*/  LOP3.LUT R2, R11, UR6, RZ, 0x3c, !PT ;  /* 0x000000060b027c12 */ /* 0x000fc8000f8e3cff */
[----:B--2---:R-:W-:-:S04]  /*3cb0*/  SHF.L.U32 R3, R2, 0x1f, RZ ;  /* 0x0000001f02037819 */ /* 0x004fc800000006ff */
[----:B------:R-:W1:Y:S02]  /*3cc0*/  SYNCS.PHASECHK.TRANS64.TRYWAIT P0, [UR5], R3 ;  /* 0x00000003ff0075a7 */ /* 0x000e640008001105 */
[----:B-1----:R-:W-:Y:S05]  /*3cd0*/  @!P0 BRA `(.L_x_70) ;  /* 0x0000005c00f08947 */ /* 0x002fea0003800000 */
.L_x_166:
        /* <DEDUP_REMOVED lines=9> */
.L_x_168:
[----:B------:R-:W-:-:S04]  /*3d70*/  UIADD3 UR4, UPT, UPT, UR4, 0x1, URZ ;  /* 0x0000000104047890 */ /* 0x000fc8000fffe0ff */
[----:B------:R-:W-:-:S04]  /*3d80*/  UISETP.NE.AND UP0, UPT, UR4, 0x4, UPT ;  /* 0x000000040400788c */ /* 0x000fc8000bf05270 */
[----:B------:R-:W-:Y:S02]  /*3d90*/  USEL UR5, URZ, 0x1, UP0 ;  /* 0x00000001ff057887 */ /* 0x000fe40008000000 */
[----:B------:R-:W-:-:S04]  /*3da0*/  USEL UR4, UR4, URZ, UP0 ;  /* 0x000000ff04047287 */ /* 0x000fc80008000000 */
[----:B------:R-:W-:Y:S01]  /*3db0*/  ULEA UR4, UR4, UR26, 0x3 ;  /* 0x0000001a04047291 */ /* 0x000fe2000f8e18ff */
[----:B-1----:R-:W-:-:S04]  /*3dc0*/  LOP3.LUT R3, R2, UR5, RZ, 0x3c, !PT ;  /* 0x0000000502037c12 */ /* 0x002fc8000f8e3cff */
[----:B------:R-:W-:-:S04]  /*3dd0*/  SHF.L.U32 R3, R3, 0x1f, RZ ;  /* 0x0000001f03037819 */ /* 0x000fc800000006ff */
[----:B------:R-:W1:Y:S02]  /*3de0*/  SYNCS.PHASECHK.TRANS64.TRYWAIT P0, [UR4], R3 ;  /* 0x00000003ff0075a7 */ /* 0x000e640008001104 */
[----:B-1----:R-:W-:Y:S05]  /*3df0*/  @!P0 BRA `(.L_x_72) ;  /* 0x0000005c00d88947 */ /* 0x002fea0003800000 */
.L_x_170:
[----:B------:R-:W-:Y:S01]  /*3e00*/  NOP ;  /* 0x0000000000007918 */ /* 0x000fe20000000000 */
[----:B-1----:R-:W1:Y:S01]  /*3e10*/  LDS R0, [UR8+0x14] ;  /* 0x00001408ff007984 */ /* 0x002e620008000800 */
[----:B------:R-:W-:Y:S01]  /*3e20*/  ULOP3.LUT UR4, UR42, 0xffff, URZ, 0xc0, !UPT ;  /* 0x0000ffff2a047892 */ /* 0x000fe2000f8ec0ff */
[----:B------:R-:W-:Y:S01]  /*3e30*/  UMOV UR5, 0xffff ;  /* 0x0000ffff00057882 */ /* 0x000fe20000000000 */
[----:B------:R-:W-:Y:S02]  /*3e40*/  UMOV UR6, 0x1 ;  /* 0x0000000100067882 */ /* 0x000fe40000000000 */
[----:B------:R-:W-:-:S04]  /*3e50*/  USHF.R.U32.HI UR4, URZ, 0x5, UR4 ;  /* 0x00000005ff047899 */ /* 0x000fc80008011604 */
[----:B------:R-:W-:Y:S02]  /*3e60*/  USHF.L.U32 UR5, UR5, UR4, URZ ;  /* 0x0000000405057299 */ /* 0x000fe400080006ff */
[----:B------:R-:W-:-:S04]  /*3e70*/  USHF.L.U32 UR4, UR6, UR4, URZ ;  /* 0x0000000406047299 */ /* 0x000fc800080006ff */
[----:B-1----:R-:W-:-:S04]  /*3e80*/  LOP3.LUT R0, R0, UR5, RZ, 0xc0, !PT ;  /* 0x0000000500007c12 */ /* 0x002fc8000f8ec0ff */
[----:B------:R-:W-:-:S13]  /*3e90*/  ISETP.NE.AND P0, PT, R0, UR5, PT ;  /* 0x0000000500007c0c */ /* 0x000fda000bf05270 */
[----:B------:R-:W-:Y:S05]  /*3ea0*/  @P0 BRA `(.L_x_73) ;  /* 0x0000000000580947 */ /* 0x000fea0003800000 */
[----:B------:R-:W1:Y:S02]  /*3eb0*/  LDS R0, [UR8+0x18] ;  /* 0x00001808ff007984 */ /* 0x000e640008000800 */
[----:B-1----:R-:W-:-:S04]  /*3ec0*/  LOP3.LUT R0, R0, UR4, RZ, 0xc0, !PT ;  /* 0x0000000400007c12 */ /* 0x002fc8000f8ec0ff */
[----:B------:R-:W-:-:S13]  /*3ed0*/  ISETP.NE.AND P0, PT, R0, UR4, PT ;  /* 0x0000000400007c0c */ /* 0x000fda000bf05270 */
[----:B------:R-:W-:Y:S05]  /*3ee0*/  @P0 BRA `(.L_x_74) ;  /* 0x00000000003c0947 */ /* 0x000fea0003800000 */
[----:B------:R-:W1:Y:S01]  /*3ef0*/  S2R R2, SR_LANEID ;  /* 0x0000000000027919 */ /* 0x000e620000000000 */
[----:B------:R-:W-:Y:S01]  /*3f00*/  ULOP3.LUT UR5, URZ, UR5, URZ, 0x33, !UPT ;  /* 0x00000005ff057292 */ /* 0x000fe2000f8e33ff */
[----:B------:R-:W-:Y:S01]  /*3f10*/  LOP3.LUT R4, RZ, UR4, RZ, 0x33, !PT ;  /* 0x00000004ff047c12 */ /* 0x000fe2000f8e33ff */
[----:B------:R-:W-:Y:S02]  /*3f20*/  VOTEU.ANY UR4, UPT, PT ;  /* 0x0000000000047886 */ /* 0x000fe400038e0100 */
[----:B------:R-:W-:Y:S01]  /*3f30*/  UFLO.U32 UR4, UR4 ;  /* 0x00000004000472bd */ /* 0x000fe200080e0000 */
[----:B------:R-:W2:Y:S01]  /*3f40*/  REDUX UR6, R4 ;  /* 0x00000000040673c4 */ /* 0x000ea20000000000 */
[----:B------:R-:W-:-:S06]  /*3f50*/  IMAD.U32 R0, RZ, RZ, UR5 ;  /* 0x00000005ff007e24 */ /* 0x000fcc000f8e00ff */
[----:B------:R4:W-:Y:S01]  /*3f60*/  UTCATOMSWS.AND URZ, UR5 ;  /* 0x0000000500ff79e3 */ /* 0x0009e20008000000 */
[----:B------:R-:W3:Y:S01]  /*3f70*/  REDUX UR7, R0 ;  /* 0x00000000000773c4 */ /* 0x000ee20000000000 */
[----:B-1----:R-:W-:Y:S01]  /*3f80*/  ISETP.EQ.U32.AND P0, PT, R2, UR4, PT ;  /* 0x0000000402007c0c */ /* 0x002fe2000bf02070 */
[----:B--2---:R-:W-:Y:S01]  /*3f90*/  IMAD.U32 R2, RZ, RZ, UR6 ;  /* 0x00000006ff027e24 */ /* 0x004fe2000f8e00ff */
[----:B---3--:R-:W-:-:S11]  /*3fa0*/  MOV R3, UR7 ;  /* 0x0000000700037c02 */ /* 0x008fd60008000f00 */
[----:B------:R4:W-:Y:S04]  /*3fb0*/  @P0 ATOMS.AND RZ, [UR8+0x14], R3 ;  /* 0x00001403ffff098c */ /* 0x0009e8000a800008 */
[----:B------:R4:W-:Y:S01]  /*3fc0*/  @P0 ATOMS.AND RZ, [UR8+0x18], R2 ;  /* 0x00001802ffff098c */ /* 0x0009e2000a800008 */
[----:B------:R-:W-:Y:S05]  /*3fd0*/  BRA `(.L_x_75) ;  /* 0x0000000000147947 */ /* 0x000fea0003800000 */
.L_x_74:
[----:B------:R-:W-:Y:S02]  /*3fe0*/  MOV R2, 0x4000 ;  /* 0x0000400000027802 */ /* 0x000fe40000000f00 */
[----:B---3-5:R-:W-:Y:S05]  /*3ff0*/  CALL.REL.NOINC `($__internal_0_$__cuda_sm10x_tcgen05_guardrail_trap_col_being_dealloced_not_returned_by_alloc) ;  /* 0x0000006000c07944 */ /* 0x028fea0003c00000 */
[----:B------:R-:W-:Y:S05]  /*4000*/  BRA `(.L_x_75) ;  /* 0x0000000000087947 */ /* 0x000fea0003800000 */
.L_x_73:
[----:B------:R-:W-:Y:S02]  /*4010*/  MOV R2, 0x4030 ;  /* 0x0000403000027802 */ /* 0x000fe40000000f00 */
[----:B---3-5:R-:W-:Y:S05]  /*4020*/  CALL.REL.NOINC `($__internal_2_$__cuda_sm10x_tcgen05_guardrail_trap_unallocated_columns_being_dealloced) ;  /* 0x0000006000cc7944 */ /* 0x028fea0003c00000 */
.L_x_75:
[----:B------:R-:W-:Y:S01]  /*4030*/  NOP ;  /* 0x0000000000007918 */ /* 0x000fe20000000000 */
[----:B----4-:R-:W-:Y:S05]  /*4040*/  EXIT ;  /* 0x000000000000794d */ /* 0x010fea0003800000 */
.L_x_57:
[----:B------:R-:W-:-:S09]  /*4050*/  UISETP.NE.OR UP0, UPT, UR17, 0x3, !UP3 ;  /* 0x000000031100788c */ /* 0x000fd2000df05670 */
[----:B------:R-:W-:Y:S05]  /*4060*/  BRA.U UP0, `(.L_x_76) ;  /* 0x0000001100547547 */ /* 0x000fea000b800000 */
[----:B------:R-:W1:Y:S01]  /*4070*/  LDCU UR31, c[0x0][0x370] ;  /* 0x00006e00ff1f77ac */ /* 0x000e620008000800 */
[----:B------:R-:W2:Y:S01]  /*4080*/  LDC.64 R16, c[0x0][0x348] ;  /* 0x0000d200ff107b82 */ /* 0x000ea20000000a00 */
[----:B------:R-:W-:Y:S02]  /*4090*/  HFMA2 R13, -RZ, RZ, 0, 0 ;  /* 0x00000000ff0d7431 */ /* 0x000fe400000001ff */
[----:B------:R-:W-:Y:S01]  /*40a0*/  IMAD.MOV.U32 R15, RZ, RZ, 0x1 ;  /* 0x00000001ff0f7424 */ /* 0x000fe200078e00ff */
[----:B------:R-:W1:Y:S01]  /*40b0*/  LDCU.128 UR48, c[0x0][0xb10] ;  /* 0x00016200ff3077ac */ /* 0x000e620008000c00 */
[----:B------:R-:W-:Y:S01]  /*40c0*/  IMAD.MOV.U32 R14, RZ, RZ, RZ ;  /* 0x000000ffff0e7224 */ /* 0x000fe200078e00ff */
[----:B------:R-:W-:Y:S01]  /*40d0*/  MOV R7, 0x2000 ;  /* 0x0000200000077802 */ /* 0x000fe20000000f00 */
[----:B------:R-:W3:Y:S01]  /*40e0*/  LDCU UR30, c[0x0][0x374] ;  /* 0x00006e80ff1e77ac */ /* 0x000ee20008000800 */
[----:B------:R-:W4:Y:S01]  /*40f0*/  LDC.64 R2, c[0x0][0x888] ;  /* 0x00022200ff027b82 */ /* 0x000f220000000a00 */
[----:B------:R-:W3:Y:S01]  /*4100*/  LDCU UR15, c[0x0][0xb0c] ;  /* 0x00016180ff0f77ac */ /* 0x000ee20008000800 */
[----:B------:R-:W2:Y:S06]  /*4110*/  LDCU UR40, c[0x0][0xb20] ;  /* 0x00016400ff2877ac */ /* 0x000eac0008000800 */
[----:B------:R-:W4:Y:S01]  /*4120*/  LDC.64 R4, c[0x0][0x890] ;  /* 0x00022400ff047b82 */ /* 0x000f220000000a00 */
[----:B------:R-:W2:Y:S01]  /*4130*/  LDCU UR4, c[0x0][0xb30] ;  /* 0x00016600ff0477ac */ /* 0x000ea20008000800 */
[----:B------:R-:W-:Y:S01]  /*4140*/  UMOV UR21, 0x400 ;  /* 0x0000040000157882 */ /* 0x000fe20000000000 */
[----:B-1----:R-:W-:-:S02]  /*4150*/  UIMAD.WIDE.U32 UR6, UR31, UR48, URZ ;  /* 0x000000301f0672a5 */ /* 0x002fc4000f8e00ff */
[----:B---3--:R-:W-:Y:S02]  /*4160*/  UIMAD.WIDE.U32 UR8, UR30, UR51, URZ ;  /* 0x000000331e0872a5 */ /* 0x008fe4000f8e00ff */
[----:B------:R-:W-:Y:S02]  /*4170*/  ULEA UR21, UR47, UR21, 0x18 ;  /* 0x000000152f157291 */ /* 0x000fe4000f8ec0ff */
[----:B------:R-:W-:Y:S02]  /*4180*/  UPLOP3.LUT UP3, UPT, UPT, UPT, UPT, 0x40, 0x4 ;  /* 0x000000000004789c */ /* 0x000fe40003f6e870 */
[----:B------:R-:W-:Y:S01]  /*4190*/  UIADD3 UR37, UPT, UPT, UR21, 0x78, URZ ;  /* 0x0000007815257890 */ /* 0x000fe2000fffe0ff */
[----:B------:R-:W-:Y:S01]  /*41a0*/  UMOV UR6, UR7 ;  /* 0x0000000700067c82 */ /* 0x000fe20008000000 */
[----:B------:R-:W-:Y:S01]  /*41b0*/  UMOV UR38, UR9 ;  /* 0x0000000900267c82 */ /* 0x000fe20008000000 */
[----:B------:R-:W-:Y:S02]  /*41c0*/  UISETP.GE.AND UP0, UPT, UR42, 0x1, UPT ;  /* 0x000000012a00788c */ /* 0x000fe4000bf06270 */
[----:B------:R-:W-:Y:S01]  /*41d0*/  UISETP.NE.AND UP4, UPT, UR42, 0x1, UPT ;  /* 0x000000012a00788c */ /* 0x000fe2000bf85270 */
[----:B------:R-:W1:Y:S01]  /*41e0*/  LDCU.64 UR22, c[0x0][0xb28] ;  /* 0x00016500ff1677ac */ /* 0x000e620008000a00 */
[----:B------:R-:W-:-:S02]  /*41f0*/  UISETP.NE.AND UP6, UPT, UR15, 0x1, UPT ;  /* 0x000000010f00788c */ /* 0x000fc4000bfc5270 */
[----:B------:R-:W-:Y:S02]  /*4200*/  UISETP.NE.AND UP5, UPT, UR50, 0x1, UPT ;  /* 0x000000013200788c */ /* 0x000fe4000bfa5270 */
[----:B------:R-:W-:Y:S02]  /*4210*/  UIADD3 UR33, UPT, UPT, UR21, 0x60, URZ ;  /* 0x0000006015217890 */ /* 0x000fe4000fffe0ff */
[----:B------:R-:W-:Y:S02]  /*4220*/  UIADD3 UR25, UPT, UPT, UR21, 0x68, URZ ;  /* 0x0000006815197890 */ /* 0x000fe4000fffe0ff */
[----:B------:R-:W-:Y:S02]  /*4230*/  UIADD3 UR17, UPT, UPT, UR21, 0x70, URZ ;  /* 0x0000007015117890 */ /* 0x000fe4000fffe0ff */
[----:B------:R-:W-:Y:S02]  /*4240*/  UPRMT UR37, UR47, 0x654, UR37 ;  /* 0x000006542f257896 */ /* 0x000fe40008000025 */
[----:B------:R-:W-:-:S02]  /*4250*/  USHF.R.U32.HI UR39, URZ, UR49, UR6 ;  /* 0x00000031ff277299 */ /* 0x000fc40008011606 */
[----:B--2---:R-:W-:Y:S02]  /*4260*/  USHF.R.U32.HI UR38, URZ, UR40, UR38 ;  /* 0x00000028ff267299 */ /* 0x004fe40008011626 */
[----:B------:R-:W-:-:S11]  /*4270*/  UISETP.NE.AND UP2, UPT, UR4, 0x1, UPT ;  /* 0x000000010400788c */ /* 0x000fd6000bf45270 */
.L_x_87:
[C---:B------:R-:W-:Y:S02]  /*4280*/  LEA R12, R14.reuse, UR21, 0x3 ;  /* 0x000000150e0c7c11 */ /* 0x040fe4000f8e18ff */
[----:B------:R-:W-:Y:S02]  /*4290*/  SHF.L.U32 R9, R13, 0x1f, RZ ;  /* 0x0000001f0d097819 */ /* 0x000fe400000006ff */
[----:B------:R-:W-:Y:S02]  /*42a0*/  LEA R10, R14, UR21, 0x4 ;  /* 0x000000150e0a7c11 */ /* 0x000fe4000f8e20ff */
[----:B--2---:R-:W2:Y:S02]  /*42b0*/  SYNCS.PHASECHK.TRANS64.TRYWAIT P0, [R12+URZ+0xb0], R9 ;  /* 0x0000b0090c0075a7 */ /* 0x004ea400080011ff */
[----:B--2---:R-:W-:Y:S05]  /*42c0*/  @!P0 BRA `(.L_x_77) ;  /* 0x0000005800bc8947 */ /* 0x004fea0003800000 */
.L_x_171:
[----:B--2---:R-:W2:Y:S01]  /*42d0*/  LDS.128 R8, [R10+0x140] ;  /* 0x000140000a087984 */ /* 0x004ea20000000c00 */
[----:B------:R-:W-:Y:S01]  /*42e0*/  UISETP.GE.AND UP0, UPT, UR42, 0x1, UPT ;  /* 0x000000012a00788c */ /* 0x000fe2000bf06270 */
[----:B------:R-:W-:Y:S01]  /*42f0*/  @!PT LDS RZ, [RZ] ;  /* 0x00000000fffff984 */ /* 0x000fe20000000800 */
[----:B------:R-:W-:Y:S01]  /*4300*/  @!PT LDS RZ, [RZ] ;  /* 0x00000000fffff984 */ /* 0x000fe20000000800 */
[----:B------:R-:W-:Y:S01]  /*4310*/  @!PT LDS RZ, [RZ] ;  /* 0x00000000fffff984 */ /* 0x000fe20000000800 */
[----:B------:R-:W-:Y:S01]  /*4320*/  @!PT LDS RZ, [RZ] ;  /* 0x00000000fffff984 */ /* 0x000fe20000000800 */
[----:B------:R3:W-:Y:S06]  /*4330*/  MEMBAR.ALL.CTA ;  /* 0x0000000000007992 */ /* 0x0007ec0000008000 */
[----:B---3--:R-:W3:Y:S01]  /*4340*/  FENCE.VIEW.ASYNC.S ;  /* 0x00000000000073c6 */ /* 0x008ee20000000000 */
[----:B--2---:R-:W-:Y:S11]  /*4350*/  LOP3.LUT P0, RZ, R10, 0x1, RZ, 0xc0, !PT ;  /* 0x000000010aff7812 */ /* 0x004ff6000780c0ff */
[----:B------:R-:W-:Y:S02]  /*4360*/  @!UPT UIADD3 URZ, UPT, UPT, URZ, URZ, URZ ;  /* 0x000000fffffff290 */ /* 0x000fe4000fffe0ff */
[----:B---3--:R-:W-:Y:S01]  /*4370*/  VOTEU.ANY UP1, P0 ;  /* 0x0000000000ff7886 */ /* 0x008fe20000020100 */
[----:B------:R-:W-:Y:S11]  /*4380*/  PLOP3.LUT P0, PT, PT, PT, UP1, 0x80, 0x8 ;  /* 0x000000000008781c */ /* 0x000ff60003f0f018 */
[----:B------:R-:W-:Y:S02]  /*4390*/  @!UPT UIADD3 URZ, UPT, UPT, URZ, URZ, URZ ;  /* 0x000000fffffff290 */ /* 0x000fe4000fffe0ff */
[----:B------:R-:W-:Y:S02]  /*43a0*/  @P0 SHF.R.U32.HI R0, RZ, 0x10, R9 ;  /* 0x00000010ff000819 */ /* 0x000fe40000011609 */
[----:B------:R-:W-:Y:S02]  /*43b0*/  @P0 MOV R6, R8 ;  /* 0x0000000800060202 */ /* 0x000fe40000000f00 */
[----:B------:R-:W-:Y:S01]  /*43c0*/  @P0 R2UR UR4, R0 ;  /* 0x00000000000402ca */ /* 0x000fe200000e0000 */
[----:B------:R-:W-:Y:S01]  /*43d0*/  VIADD R0, R12, 0xc0 ;  /* 0x000000c00c007836 */ /* 0x000fe20000000000 */
[----:B------:R-:W-:Y:S02]  /*43e0*/  @P0 LOP3.LUT R8, R9, 0xffff, RZ, 0xc0, !PT ;  /* 0x0000ffff09080812 */ /* 0x000fe400078ec0ff */
[----:B------:R-:W-:Y:S02]  /*43f0*/  @P0 R2UR UR6, R6 ;  /* 0x00000000060602ca */ /* 0x000fe400000e0000 */
[----:B------:R-:W-:Y:S02]  /*4400*/  PRMT R0, RZ, 0x654, R0 ;  /* 0x00000654ff007816 */ /* 0x000fe40000000000 */
[----:B------:R-:W-:Y:S02]  /*4410*/  @P0 R2UR UR5, R8 ;  /* 0x00000000080502ca */ /* 0x000fe400000e0000 */
[----:B------:R2:W-:Y:S03]  /*4420*/  SYNCS.ARRIVE.TRANS64.RED.A1T0 RZ, [R0+URZ], RZ ;  /* 0x000000ff00ff79a7 */ /* 0x0005e600081004ff */
[----:B------:R-:W-:Y:S04]  /*4430*/  @UP1 UMOV UR29, UR4 ;  /* 0x00000004001d1c82 */ /* 0x000fe80008000000 */
[----:B------:R-:W-:Y:S04]  /*4440*/  @UP1 UMOV UR14, UR6 ;  /* 0x00000006000e1c82 */ /* 0x000fe80008000000 */
[----:B------:R-:W-:Y:S01]  /*4450*/  @UP1 UMOV UR13, UR5 ;  /* 0x00000005000d1c82 */ /* 0x000fe20008000000 */
[----:B------:R-:W-:Y:S05]  /*4460*/  BRA.U !UP0, `(.L_x_78) ;  /* 0x0000000108a47547 */ /* 0x000fea000b800000 */
[----:B------:R-:W-:Y:S02]  /*4470*/  UIMAD.WIDE.U32 UR18, UR13, UR51, URZ ;  /* 0x000000330d1272a5 */ /* 0x000fe4000f8e00ff */
[----:B------:R-:W-:Y:S02]  /*4480*/  UIMAD.WIDE.U32 UR26, UR14, UR48, URZ ;  /* 0x000000300e1a72a5 */ /* 0x000fe4000f8e00ff */
[----:B------:R-:W-:Y:S02]  /*4490*/  USEL UR4, UR30, UR38, !UP5 ;  /* 0x000000261e047287 */ /* 0x000fe4000e800000 */
[----:B------:R-:W-:Y:S02]  /*44a0*/  USEL UR7, UR31, UR39, !UP6 ;  /* 0x000000271f077287 */ /* 0x000fe4000f000000 */
[----:B-1----:R-:W-:Y:S02]  /*44b0*/  UIMAD.WIDE.U32 UR8, UR4, UR22, URZ ;  /* 0x00000016040872a5 */ /* 0x002fe4000f8e00ff */
[----:B------:R-:W-:Y:S01]  /*44c0*/  UIMAD.WIDE.U32 UR10, UR7, UR22, URZ ;  /* 0x00000016070a72a5 */ /* 0x000fe2000f8e00ff */
[----:B------:R-:W-:Y:S02]  /*44d0*/  UMOV UR5, UR19 ;  /* 0x0000001300057c82 */ /* 0x000fe40008000000 */
[----:B------:R-:W-:Y:S03]  /*44e0*/  USHF.R.U32.HI UR6, URZ, UR40, UR5 ;  /* 0x00000028ff067299 */ /* 0x000fe60008011605 */
[----:B------:R-:W-:Y:S01]  /*44f0*/  UMOV UR5, UR27 ;  /* 0x0000001b00057c82 */ /* 0x000fe20008000000 */
[----:B------:R-:W-:Y:S02]  /*4500*/  USEL UR6, UR13, UR6, !UP5 ;  /* 0x000000060d067287 */ /* 0x000fe4000e800000 */
[----:B------:R-:W-:Y:S03]  /*4510*/  USHF.R.U32.HI UR12, URZ, UR49, UR5 ;  /* 0x00000031ff0c7299 */ /* 0x000fe60008011605 */
[----:B------:R-:W-:Y:S02]  /*4520*/  UMOV UR5, UR9 ;  /* 0x0000000900057c82 */ /* 0x000fe40008000000 */
[----:B------:R-:W-:Y:S03]  /*4530*/  @UP4 USHF.R.U32.HI UR4, URZ, UR23, UR5 ;  /* 0x00000017ff044299 */ /* 0x000fe60008011605 */
[----:B------:R-:W-:Y:S01]  /*4540*/  UMOV UR5, UR11 ;  /* 0x0000000b00057c82 */ /* 0x000fe20008000000 */
[----:B------:R-:W-:Y:S02]  /*4550*/  UIMAD UR4, UR42, UR4, URZ ;  /* 0x000000042a0472a4 */ /* 0x000fe4000f8e02ff */
[----:B------:R-:W-:Y:S02]  /*4560*/  @UP4 USHF.R.U32.HI UR7, URZ, UR23, UR5 ;  /* 0x00000017ff074299 */ /* 0x000fe40008011605 */
[----:B------:R-:W-:Y:S02]  /*4570*/  UIMAD.WIDE.U32 UR10, UR6, UR22, URZ ;  /* 0x00000016060a72a5 */ /* 0x000fe4000f8e00ff */
[----:B------:R-:W-:Y:S02]  /*4580*/  USEL UR5, UR14, UR12, !UP6 ;  /* 0x0000000c0e057287 */ /* 0x000fe4000f000000 */
[----:B------:R-:W-:Y:S02]  /*4590*/  UIMAD UR8, UR42, UR7, URZ ;  /* 0x000000072a0872a4 */ /* 0x000fe4000f8e02ff */
[----:B------:R-:W-:Y:S03]  /*45a0*/  UISETP.GE.AND UP0, UPT, UR6, UR4, UPT ;  /* 0x000000040600728c */ /* 0x000fe6000bf06270 */
[----:B------:R-:W-:Y:S01]  /*45b0*/  UMOV UR4, UR11 ;  /* 0x0000000b00047c82 */ /* 0x000fe20008000000 */
[----:B------:R-:W-:Y:S02]  /*45c0*/  UISETP.GE.OR UP0, UPT, UR5, UR8, UP0 ;  /* 0x000000080500728c */ /* 0x000fe40008706670 */
[----:B------:R-:W-:Y:S02]  /*45d0*/  USHF.R.U32.HI UR4, URZ, UR23, UR4 ;  /* 0x00000017ff047299 */ /* 0x000fe40008011604 */
[----:B------:R-:W-:Y:S02]  /*45e0*/  UIMAD.WIDE.U32 UR8, UR5, UR22, URZ ;  /* 0x00000016050872a5 */ /* 0x000fe4000f8e00ff */
[----:B------:R-:W-:Y:S04]  /*45f0*/  USEL UR10, UR6, UR4, !UP4 ;  /* 0x00000004060a7287 */ /* 0x000fe8000e000000 */
[----:B------:R-:W-:Y:S01]  /*4600*/  UIADD3 UR11, UPT, UPT, -UR10, URZ, URZ ;  /* 0x000000ff0a0b7290 */ /* 0x000fe2000fffe1ff */
[----:B------:R-:W-:Y:S02]  /*4610*/  @!UP0 UMOV UR4, UR9 ;  /* 0x0000000900048c82 */ /* 0x000fe40008000000 */
[----:B------:R-:W-:Y:S02]  /*4620*/  @!UP0 USHF.R.U32.HI UR4, URZ, UR23, UR4 ;  /* 0x00000017ff048299 */ /* 0x000fe40008011604 */
[----:B------:R-:W-:Y:S02]  /*4630*/  UIMAD UR8, UR42, UR11, UR6 ;  /* 0x0000000b2a0872a4 */ /* 0x000fe4000f8e0206 */
[----:B------:R-:W-:Y:S04]  /*4640*/  @!UP0 USEL UR4, UR5, UR4, !UP4 ;  /* 0x0000000405048287 */ /* 0x000fe8000e000000 */
[----:B------:R-:W-:Y:S02]  /*4650*/  @!UP0 UIMAD UR8, UR7, UR8, UR4 ;  /* 0x00000008070882a4 */ /* 0x000fe4000f8e0204 */
[----:B------:R-:W-:Y:S02]  /*4660*/  @!UP0 UIADD3 UR9, UPT, UPT, UR10, -UR4, URZ ;  /* 0x800000040a098290 */ /* 0x000fe4000fffe0ff */
[----:B------:R-:W-:Y:S02]  /*4670*/  UIADD3 UR4, UPT, UPT, -UR5, URZ, URZ ;  /* 0x000000ff05047290 */ /* 0x000fe4000fffe1ff */
[----:B------:R-:W-:Y:S02]  /*4680*/  UIADD3 UR7, UPT, UPT, -UR6, URZ, URZ ;  /* 0x000000ff06077290 */ /* 0x000fe4000fffe1ff */
[----:B------:R-:W-:Y:S02]  /*4690*/  @!UP0 UIMAD UR6, UR9, UR42, UR5 ;  /* 0x0000002a090682a4 */ /* 0x000fe4000f8e0205 */
[----:B------:R-:W-:Y:S02]  /*46a0*/  UIMAD UR14, UR15, UR4, UR14 ;  /* 0x000000040f0e72a4 */ /* 0x000fe4000f8e020e */
[----:B------:R-:W-:Y:S01]  /*46b0*/  UIMAD UR13, UR50, UR7, UR13 ;  /* 0x00000007320d72a4 */ /* 0x000fe2000f8e020d */
[----:B------:R-:W-:Y:S02]  /*46c0*/  @!UP0 UMOV UR5, UR8 ;  /* 0x0000000800058c82 */ /* 0x000fe40008000000 */
[----:B------:R-:W-:Y:S02]  /*46d0*/  UIMAD UR14, UR5, UR15, UR14 ;  /* 0x0000000f050e72a4 */ /* 0x000fe4000f8e020e */
[----:B------:R-:W-:Y:S11]  /*46e0*/  UIMAD UR13, UR6, UR50, UR13 ;  /* 0x00000032060d72a4 */ /* 0x000ff6000f8e020d */
[----:B------:R-:W-:Y:S01]  /*46f0*/  @!UPT UIADD3 URZ, UPT, UPT, URZ, URZ, URZ ;  /* 0x000000fffffff290 */ /* 0x000fe2000fffe0ff */
.L_x_78:
[----:B------:R-:W3:Y:S01]  /*4700*/  @!UP2 LDCU.128 UR8, c[0x0][0xb10] ;  /* 0x00016200ff08a7ac */ /* 0x000ee20008000c00 */
[C---:B----4-:R-:W-:Y:S02]  /*4710*/  ISETP.NE.U32.AND P1, PT, R4.reuse, RZ, PT ;  /* 0x000000ff0400720c */ /* 0x050fe40003f25070 */
[----:B------:R-:W-:Y:S02]  /*4720*/  ISETP.NE.U32.AND P0, PT, R4, RZ, PT ;  /* 0x000000ff0400720c */ /* 0x000fe40003f05070 */
[C---:B------:R-:W-:Y:S02]  /*4730*/  ISETP.NE.AND.EX P1, PT, R5.reuse, RZ, PT, P1 ;  /* 0x000000ff0500720c */ /* 0x040fe40003f25310 */
[----:B------:R-:W-:Y:S01]  /*4740*/  ISETP.NE.AND.EX P0, PT, R5, RZ, PT, P0 ;  /* 0x000000ff0500720c */ /* 0x000fe20003f05300 */
[----:B------:R-:W4:Y:S01]  /*4750*/  @!UP2 LDCU UR5, c[0x0][0xb0c] ;  /* 0x00016180ff05a7ac */ /* 0x000f220008000800 */
[----:B------:R-:W-:Y:S01]  /*4760*/  SHF.L.U32 R9, R15, 0x1f, RZ ;  /* 0x0000001f0f097819 */ /* 0x000fe200000006ff */
[----:B------:R-:W-:Y:S02]  /*4770*/  USHF.L.U32 UR35, UR16, 0x7, URZ ;  /* 0x0000000710237899 */ /* 0x000fe400080006ff */
[----:B------:R-:W-:Y:S02]  /*4780*/  USHF.L.U32 UR34, UR20, 0x7, URZ ;  /* 0x0000000714227899 */ /* 0x000fe400080006ff */
[----:B---3--:R-:W-:Y:S07]  /*4790*/  UIMAD.WIDE.U32 UR6, UR14, UR8, URZ ;  /* 0x000000080e0672a5 */ /* 0x008fee000f8e00ff */
[----:B------:R-:W-:Y:S01]  /*47a0*/  @!UP2 UMOV UR4, UR7 ;  /* 0x000000070004ac82 */ /* 0x000fe20008000000 */
[----:B----4-:R-:W-:Y:S02]  /*47b0*/  @!UP2 UISETP.NE.AND UP0, UPT, UR5, 0x1, UPT ;  /* 0x000000010500a88c */ /* 0x010fe4000bf05270 */
[----:B------:R-:W-:Y:S02]  /*47c0*/  @!UP2 USHF.R.U32.HI UR4, URZ, UR9, UR4 ;  /* 0x00000009ff04a299 */ /* 0x000fe40008011604 */
[----:B------:R-:W-:Y:S02]  /*47d0*/  UIMAD.WIDE.U32 UR6, UR13, UR11, URZ ;  /* 0x0000000b0d0672a5 */ /* 0x000fe4000f8e00ff */
[----:B------:R-:W-:Y:S02]  /*47e0*/  @!UP2 USEL UR8, UR14, UR4, !UP0 ;  /* 0x000000040e08a287 */ /* 0x000fe4000c000000 */
[----:B------:R-:W-:Y:S03]  /*47f0*/  @!UP2 UISETP.NE.AND UP0, UPT, UR10, 0x1, UPT ;  /* 0x000000010a00a88c */ /* 0x000fe6000bf05270 */
[----:B------:R-:W-:Y:S02]  /*4800*/  @!UP2 UMOV UR6, UR7 ;  /* 0x000000070006ac82 */ /* 0x000fe40008000000 */
[----:B------:R-:W3:Y:S02]  /*4810*/  @!UP2 LDCU UR4, c[0x0][0xb20] ;  /* 0x00016400ff04a7ac */ /* 0x000ee40008000800 */
[----:B---3--:R-:W-:Y:S04]  /*4820*/  @!UP2 USHF.R.U32.HI UR6, URZ, UR4, UR6 ;  /* 0x00000004ff06a299 */ /* 0x008fe80008011606 */
[----:B------:R-:W-:Y:S04]  /*4830*/  @!UP2 USEL UR6, UR13, UR6, !UP0 ;  /* 0x000000060d06a287 */ /* 0x000fe8000c000000 */
[----:B------:R-:W-:Y:S02]  /*4840*/  @!UP2 UIADD3 UR4, UPT, UPT, -UR8, UR6, URZ ;  /* 0x000000060804a290 */ /* 0x000fe4000fffe1ff */
[----:B------:R-:W-:Y:S02]  /*4850*/  @!UP2 UIADD3 UR6, UPT, UPT, UR8, -UR6, URZ ;  /* 0x800000060806a290 */ /* 0x000fe4000fffe0ff */
[----:B------:R-:W-:Y:S02]  /*4860*/  @!UP2 UIMAD UR14, UR4, UR5, UR14 ;  /* 0x00000005040ea2a4 */ /* 0x000fe4000f8e020e */
[----:B------:R-:W-:Y:S01]  /*4870*/  @!UP2 UIMAD UR13, UR6, UR10, UR13 ;  /* 0x0000000a060da2a4 */ /* 0x000fe2000f8e020d */
[----:B------:R-:W-:Y:S11]  /*4880*/  BRA.U UP3, `(.L_x_79) ;  /* 0x0000000103107547 */ /* 0x000ff6000b800000 */
[----:B--2---:R-:W-:Y:S04]  /*4890*/  MOV R0, UR45 ;  /* 0x0000002d00007c02 */ /* 0x004fe80008000f00 */
[----:B------:R-:W-:Y:S04]  /*48a0*/  SHF.L.U32 R11, R0, 0x1f, RZ ;  /* 0x0000001f000b7819 */ /* 0x000fe800000006ff */
[----:B------:R-:W2:Y:S02]  /*48b0*/  SYNCS.PHASECHK.TRANS64.TRYWAIT P2, [UR21+0xa8], R11 ;  /* 0x0000a80bff0075a7 */ /* 0x000ea40008041115 */
[----:B--2---:R-:W-:Y:S05]  /*48c0*/  @!P2 BRA `(.L_x_80) ;  /* 0x000000540050a947 */ /* 0x004fea0003800000 */
.L_x_79:
[----:B------:R-:W-:Y:S05]  /*48d0*/  @!P1 BRA `(.L_x_81) ;  /* 0x0000000000309947 */ /* 0x000fea0003800000 */
[----:B------:R-:W-:Y:S01]  /*48e0*/  ISETP.NE.U32.AND P1, PT, R2, RZ, PT ;  /* 0x000000ff0200720c */ /* 0x000fe20003f25070 */
[----:B------:R-:W3:Y:S01]  /*48f0*/  LDCU.64 UR4, c[0x0][0x358] ;  /* 0x00006b00ff0477ac */ /* 0x000ee20008000a00 */
[----:B------:R-:W-:Y:S02]  /*4900*/  IMAD.MOV.U32 R80, RZ, RZ, 0x1 ;  /* 0x00000001ff507424 */ /* 0x000fe400078e00ff */
[----:B------:R-:W-:Y:S11]  /*4910*/  ISETP.NE.AND.EX P1, PT, R3, RZ, PT, P1 ;  /* 0x000000ff0300720c */ /* 0x000ff60003f25310 */
[----:B------:R-:W-:Y:S02]  /*4920*/  @!UPT UIADD3 URZ, UPT, UPT, URZ, URZ, URZ ;  /* 0x000000fffffff290 */ /* 0x000fe4000fffe0ff */
[----:B--2---:R-:W2:Y:S01]  /*4930*/  @P1 LDC.64 R10, c[0x0][0x888] ;  /* 0x00022200ff0a1b82 */ /* 0x004ea20000000a00 */
[----:B------:R-:W-:Y:S04]  /*4940*/  @P1 IMAD R0, R4, UR36, RZ ;  /* 0x0000002404001c24 */ /* 0x000fe8000f8e02ff */
[----:B--2---:R-:W-:Y:S04]  /*4950*/  @P1 IMAD.WIDE R10, R0, 0x4, R10 ;  /* 0x00000004000a1825 */ /* 0x004fe800078e020a */
[----:B------:R-:W-:Y:S01]  /*4960*/  HFMA2 R0, -RZ, RZ, 0, 5.9604644775390625e-08 ;  /* 0x00000001ff007431 */ /* 0x000fe200000001ff */
[----:B---3-5:R3:W5:Y:S04]  /*4970*/  @P1 LDG.E R41, desc[UR4][R10.64] ;  /* 0x000000040a291981 */ /* 0x028768000c1e1900 */
[----:B------:R-:W-:Y:S01]  /*4980*/  @!P1 PRMT R80, R0, 0x7610, R80 ;  /* 0x0000761000509816 */ /* 0x000fe20000000050 */
[----:B---3--:R-:W4:Y:S06]  /*4990*/  @!P1 LDC R41, c[0x0][0x880] ;  /* 0x00022000ff299b82 */ /* 0x008f2c0000000800 */
.L_x_81:
[----:B----45:R-:W-:Y:S01]  /*49a0*/  @!P0 FSETP.EQ.AND P1, PT, R41, RZ, PT ;  /* 0x000000ff2900820b */ /* 0x030fe20003f22000 */
[----:B------:R-:W-:Y:S01]  /*49b0*/  @!UPT UIADD3 URZ, UPT, UPT, URZ, URZ, URZ ;  /* 0x000000fffffff290 */ /* 0x000fe2000fffe0ff */
[----:B------:R-:W-:Y:S11]  /*49c0*/  @!P0 BRA `(.L_x_82) ;  /* 0x0000000000188947 */ /* 0x000ff60003800000 */
[----:B------:R-:W-:Y:S02]  /*49d0*/  LOP3.LUT P0, RZ, R80, 0xff, RZ, 0xc0, !PT ;  /* 0x000000ff50ff7812 */ /* 0x000fe4000780c0ff */
[----:B------:R-:W-:Y:S04]  /*49e0*/  ISETP.NE.U32.AND P1, PT, R2, RZ, PT ;  /* 0x000000ff0200720c */ /* 0x000fe80003f25070 */
[----:B------:R-:W-:Y:S04]  /*49f0*/  ISETP.NE.AND.EX P1, PT, R3, RZ, PT, P1 ;  /* 0x000000ff0300720c */ /* 0x000fe80003f25310 */
[----:B------:R-:W-:Y:S03]  /*4a00*/  PLOP3.LUT P1, PT, P1, PT, PT, 0x8, 0x80 ;  /* 0x000000000080781c */ /* 0x000fe60000f2e170 */
[----:B------:R-:W-:Y:S11]  /*4a10*/  @P0 FSETP.EQ.AND P1, PT, R41, RZ, PT ;  /* 0x000000ff2900020b */ /* 0x000ff60003f22000 */
[----:B------:R-:W-:Y:S02]  /*4a20*/  @!UPT UIADD3 URZ, UPT, UPT, URZ, URZ, URZ ;  /* 0x000000fffffff290 */ /* 0x000fe4000fffe0ff */
.L_x_82:
[----:B------:R-:W3:Y:S01]  /*4a30*/  SYNCS.PHASECHK.TRANS64.TRYWAIT P2, [UR21+0x80], R9 ;  /* 0x00008009ff0075a7 */ /* 0x000ee20008041115 */
[----:B------:R-:W-:Y:S04]  /*4a40*/  ELECT P0, URZ, PT ;  /* 0x0000000000ff782f */ /* 0x000fe80003800000 */
[----:B------:R-:W-:Y:S11]  /*4a50*/  PLOP3.LUT P1, PT, P1, P0, PT, 0xf2, 0x2f ;  /* 0x00000000002f781c */ /* 0x000ff60000f21e72 */
[----:B------:R-:W-:Y:S02]  /*4a60*/  @!UPT UIADD3 URZ, UPT, UPT, URZ, URZ, URZ ;  /* 0x000000fffffff290 */ /* 0x000fe4000fffe0ff */
[----:B------:R-:W-:Y:S05]  /*4a70*/  @!P1 IADD3 R8, P0, PT, R16, 0x580, RZ ;  /* 0x0000058010089810 */ /* 0x000fea0007f1e0ff */
[----:B------:R-:W-:Y:S01]  /*4a80*/  @!P1 IMAD.X R6, RZ, RZ, R17, P0 ;  /* 0x000000ffff069224 */ /* 0x000fe200000e0611 */
[----:B---3--:R-:W-:Y:S07]  /*4a90*/  @!P2 BRA `(.L_x_83) ;  /* 0x0000005000f4a947 */ /* 0x008fee0003800000 */
.L_x_174:
[----:B------:R-:W-:Y:S01]  /*4aa0*/  @!P1 R2UR UR5, R8 ;  /* 0x00000000080592ca */ /* 0x000fe200000e0000 */
[----:B------:R-:W-:Y:S01]  /*4ab0*/  VOTEU.ALL UP0, P1 ;  /* 0x0000000000ff7886 */ /* 0x000fe20000800000 */
[----:B------:R-:W-:Y:S01]  /*4ac0*/  @!P1 R2UR UR4, R6 ;  /* 0x00000000060492ca */ /* 0x000fe200000e0000 */
[----:B--2---:R-:W-:Y:S01]  /*4ad0*/  @!P1 IMAD.MOV.U32 R0, RZ, RZ, 0x2000 ;  /* 0x00002000ff009424 */ /* 0x004fe200078e00ff */
[----:B------:R-:W-:Y:S01]  /*4ae0*/  UMOV UR8, 0x0 ;  /* 0x0000000000087882 */ /* 0x000fe20000000000 */
[----:B------:R-:W-:Y:S01]  /*4af0*/  UMOV UR9, 0x10000000 ;  /* 0x1000000000097882 */ /* 0x000fe20000000000 */
[----:B------:R-:W-:Y:S01]  /*4b00*/  @!UP0 UIADD3 UR32, UPT, UPT, UR21, 0x200, URZ ;  /* 0x0000020015208890 */ /* 0x000fe2000fffe0ff */
[----:B------:R-:W-:Y:S01]  /*4b10*/  @!P1 IADD3 R8, P0, PT, R16, 0x580, RZ ;  /* 0x0000058010089810 */ /* 0x000fe20007f1e0ff */
[----:B------:R-:W-:Y:S01]  /*4b20*/  VOTEU.ALL UP0, P1 ;  /* 0x0000000000ff7886 */ /* 0x000fe20000800000 */
[----:B------:R-:W-:Y:S03]  /*4b30*/  UPRMT UR6, UR47, 0x654, UR33 ;  /* 0x000006542f067896 */ /* 0x000fe60008000021 */
[----:B------:R-:W-:Y:S02]  /*4b40*/  @!P1 IMAD.X R6, RZ, RZ, R17, P0 ;  /* 0x000000ffff069224 */ /* 0x000fe400000e0611 */
[----:B------:R-:W-:Y:S02]  /*4b50*/  IMAD.U32 R10, RZ, RZ, UR5 ;  /* 0x00000005ff0a7e24 */ /* 0x000fe4000f8e00ff */
[----:B------:R-:W-:Y:S03]  /*4b60*/  IMAD.U32 R11, RZ, RZ, UR4 ;  /* 0x00000004ff0b7e24 */ /* 0x000fe6000f8e00ff */
[----:B------:R-:W-:Y:S02]  /*4b70*/  @!P1 R2UR UR4, R10 ;  /* 0x000000000a0492ca */ /* 0x000fe400000e0000 */
[----:B------:R-:W-:Y:S11]  /*4b80*/  @!P1 R2UR UR5, R11 ;  /* 0x000000000b0592ca */ /* 0x000ff600000e0000 */
[----:B------:R-:W-:Y:S02]  /*4b90*/  @!UPT UIADD3 URZ, UPT, UPT, URZ, URZ, URZ ;  /* 0x000000fffffff290 */ /* 0x000fe4000fffe0ff */
[----:B------:R2:W-:Y:S01]  /*4ba0*/  @!UP0 UTMALDG.3D [UR32], [UR4], desc[UR8] ;  /* 0x00000820040085b4 */ /* 0x0005e20008011000 */
[----:B------:R2:W-:Y:S01]  /*4bb0*/  @!P1 SYNCS.ARRIVE.TRANS64.RED.A0TR RZ, [UR21+0x60], R0 ;  /* 0x00006000ffff99a7 */ /* 0x0005e20008300415 */
[----:B------:R-:W-:Y:S01]  /*4bc0*/  SYNCS.ARRIVE.TRANS64.RED.A1T0 RZ, [UR6], RZ ;  /* 0x000000ffffff79a7 */ /* 0x000fe20008100406 */
[----:B------:R-:W3:Y:S02]  /*4bd0*/  SYNCS.PHASECHK.TRANS64.TRYWAIT P2, [UR21+0x88], R9 ;  /* 0x00008809ff0075a7 */ /* 0x000ee40008041115 */
[----:B--23--:R-:W-:Y:S05]  /*4be0*/  @!P2 BRA `(.L_x_84) ;  /* 0x0000005000b8a947 */ /* 0x00cfea0003800000 */
.L_x_176:
        /* <DEDUP_REMOVED lines=8> */
[----:B------:R-:W-:Y:S01]  /*4c70*/  @!UP0 UIADD3 UR24, UPT, UPT, UR21, 0x2200, URZ ;  /* 0x0000220015188890 */ /* 0x000fe2000fffe0ff */
[----:B------:R-:W-:Y:S01]  /*4c80*/  VOTEU.ALL UP0, P1 ;  /* 0x0000000000ff7886 */ /* 0x000fe20000800000 */
[----:B------:R-:W-:Y:S01]  /*4c90*/  UMOV UR27, UR35 ;  /* 0x00000023001b7c82 */ /* 0x000fe20008000000 */
[----:B------:R-:W-:Y:S02]  /*4ca0*/  UMOV UR28, UR36 ;  /* 0x00000024001c7c82 */ /* 0x000fe40008000000 */
[----:B------:R-:W-:Y:S01]  /*4cb0*/  IMAD.U32 R10, RZ, RZ, UR5 ;  /* 0x00000005ff0a7e24 */ /* 0x000fe2000f8e00ff */
[----:B------:R-:W-:Y:S01]  /*4cc0*/  UPRMT UR6, UR47, 0x654, UR25 ;  /* 0x000006542f067896 */ /* 0x000fe20008000019 */
[----:B------:R-:W-:Y:S02]  /*4cd0*/  IMAD.U32 R11, RZ, RZ, UR4 ;  /* 0x00000004ff0b7e24 */ /* 0x000fe4000f8e00ff */
[----:B------:R-:W-:Y:S01]  /*4ce0*/  @!P1 IMAD.X R6, RZ, RZ, R17, P0 ;  /* 0x000000ffff069224 */ /* 0x000fe200000e0611 */
        /* <DEDUP_REMOVED lines=8> */
.L_x_178:
[----:B------:R-:W-:Y:S01]  /*4d70*/  @!P1 R2UR UR5, R8 ;  /* 0x00000000080592ca */ /* 0x000fe200000e0000 */
[----:B------:R-:W-:Y:S01]  /*4d80*/  VOTEU.ALL UP0, P1 ;  /* 0x0000000000ff7886 */ /* 0x000fe20000800000 */
[----:B------:R-:W-:Y:S01]  /*4d90*/  @!P1 R2UR UR4, R6 ;  /* 0x00000000060492ca */ /* 0x000fe200000e0000 */
[----:B--2---:R-:W-:Y:S01]  /*4da0*/  @!P1 IMAD.MOV.U32 R0, RZ, RZ, 0x2000 ;  /* 0x00002000ff009424 */ /* 0x004fe200078e00ff */
[----:B------:R-:W-:Y:S01]  /*4db0*/  UMOV UR8, 0x0 ;  /* 0x0000000000087882 */ /* 0x000fe20000000000 */
[----:B------:R-:W-:Y:S01]  /*4dc0*/  UMOV UR9, 0x10000000 ;  /* 0x1000000000097882 */ /* 0x000fe20000000000 */
[----:B------:R-:W-:Y:S01]  /*4dd0*/  @!UP0 UIADD3 UR18, UPT, UPT, UR34, 0x40, URZ ;  /* 0x0000004022128890 */ /* 0x000fe2000fffe0ff */
[----:B------:R-:W-:Y:S01]  /*4de0*/  VIADD R14, R14, 0x1 ;  /* 0x000000010e0e7836 */ /* 0x000fe20000000000 */
[----:B------:R-:W-:Y:S01]  /*4df0*/  @!UP0 UIADD3 UR16, UPT, UPT, UR21, 0x4200, URZ ;  /* 0x0000420015108890 */ /* 0x000fe2000fffe0ff */
[----:B------:R-:W-:Y:S01]  /*4e00*/  VOTEU.ALL UP0, P1 ;  /* 0x0000000000ff7886 */ /* 0x000fe20000800000 */
[----:B------:R-:W-:Y:S01]  /*4e10*/  UMOV UR19, UR35 ;  /* 0x0000002300137c82 */ /* 0x000fe20008000000 */
[----:B------:R-:W-:Y:S02]  /*4e20*/  UMOV UR20, UR36 ;  /* 0x0000002400147c82 */ /* 0x000fe40008000000 */
[----:B------:R-:W-:Y:S01]  /*4e30*/  IMAD.U32 R10, RZ, RZ, UR5 ;  /* 0x00000005ff0a7e24 */ /* 0x000fe2000f8e00ff */
[----:B------:R-:W-:Y:S01]  /*4e40*/  UPRMT UR6, UR47, 0x654, UR17 ;  /* 0x000006542f067896 */ /* 0x000fe20008000011 */
        /* <DEDUP_REMOVED lines=9> */
.L_x_180:
[----:B------:R-:W-:Y:S01]  /*4ee0*/  @!P1 IADD3 R6, P0, PT, R16, 0x580, RZ ;  /* 0x0000058010069810 */ /* 0x000fe20007f1e0ff */
[----:B------:R-:W-:Y:S01]  /*4ef0*/  VOTEU.ALL UP0, P1 ;  /* 0x0000000000ff7886 */ /* 0x000fe20000800000 */
[----:B------:R-:W-:Y:S01]  /*4f00*/  UMOV UR6, 0x0 ;  /* 0x0000000000067882 */ /* 0x000fe20000000000 */
[----:B------:R-:W-:Y:S01]  /*4f10*/  UMOV UR7, 0x10000000 ;  /* 0x1000000000077882 */ /* 0x000fe20000000000 */
[----:B------:R-:W-:Y:S01]  /*4f20*/  @!P1 R2UR UR5, R6 ;  /* 0x00000000060592ca */ /* 0x000fe200000e0000 */
[----:B--2---:R-:W-:Y:S01]  /*4f30*/  @!P1 IMAD.X R0, RZ, RZ, R17, P0 ;  /* 0x000000ffff009224 */ /* 0x004fe200000e0611 */
[----:B------:R-:W-:Y:S01]  /*4f40*/  @!UP0 UIADD3 UR10, UPT, UPT, UR34, 0x60, URZ ;  /* 0x00000060220a8890 */ /* 0x000fe2000fffe0ff */
[----:B------:R-:W-:Y:S01]  /*4f50*/  R2UR UR16, R82 ;  /* 0x00000000521072ca */ /* 0x000fe200000e0000 */
[----:B------:R-:W-:Y:S01]  /*4f60*/  @!UP0 UIADD3 UR8, UPT, UPT, UR21, 0x6200, URZ ;  /* 0x0000620015088890 */ /* 0x000fe2000fffe0ff */
[----:B------:R-:W-:Y:S01]  /*4f70*/  ISETP.NE.AND P0, PT, R14, 0x2, PT ;  /* 0x000000020e00780c */ /* 0x000fe20003f05270 */
[----:B------:R-:W-:Y:S01]  /*4f80*/  @!UP0 UIADD3 UR9, UPT, UPT, UR21, 0x78, URZ ;  /* 0x0000007815098890 */ /* 0x000fe2000fffe0ff */
[----:B------:R-:W-:Y:S01]  /*4f90*/  @!P1 R2UR UR4, R0 ;  /* 0x00000000000492ca */ /* 0x000fe200000e0000 */
[----:B------:R-:W-:Y:S01]  /*4fa0*/  VOTEU.ALL UP0, P1 ;  /* 0x0000000000ff7886 */ /* 0x000fe20000800000 */
[----:B------:R-:W-:Y:S01]  /*4fb0*/  UMOV UR11, UR35 ;  /* 0x00000023000b7c82 */ /* 0x000fe20008000000 */
[----:B------:R-:W-:Y:S01]  /*4fc0*/  UMOV UR12, UR36 ;  /* 0x00000024000c7c82 */ /* 0x000fe20008000000 */
[----:B------:R-:W-:Y:S01]  /*4fd0*/  SEL R0, RZ, 0x1, P0 ;  /* 0x00000001ff007807 */ /* 0x000fe20000000000 */
[----:B------:R-:W-:Y:S01]  /*4fe0*/  UIADD3 UR20, UPT, UPT, UR13, UR63, URZ ;  /* 0x0000003f0d147290 */ /* 0x000fe2000fffe0ff */
[----:B------:R-:W-:Y:S01]  /*4ff0*/  IMAD.U32 R8, RZ, RZ, UR5 ;  /* 0x00000005ff087e24 */ /* 0x000fe2000f8e00ff */
[----:B------:R-:W-:Y:S01]  /*5000*/  LOP3.LUT R15, R15, 0x1, RZ, 0x3c, !PT ;  /* 0x000000010f0f7812 */ /* 0x000fe200078e3cff */
[----:B------:R-:W-:Y:S01]  /*5010*/  UPLOP3.LUT UP3, UPT, UPT, UPT, UPT, 0x80, 0x8 ;  /* 0x000000000008789c */ /* 0x000fe20003f6f070 */
[----:B------:R-:W-:Y:S01]  /*5020*/  LOP3.LUT R13, R13, R0, RZ, 0x3c, !PT ;  /* 0x000000000d0d7212 */ /* 0x000fe200078e3cff */
[----:B------:R-:W-:Y:S01]  /*5030*/  UIADD3 UR16, UPT, UPT, UR14, UR16, URZ ;  /* 0x000000100e107290 */ /* 0x000fe2000fffe0ff */
[----:B------:R-:W-:Y:S01]  /*5040*/  SEL R14, R14, RZ, P0 ;  /* 0x000000ff0e0e7207 */ /* 0x000fe20000000000 */
[----:B------:R-:W-:Y:S01]  /*5050*/  UMOV UR36, UR29 ;  /* 0x0000001d00247c82 */ /* 0x000fe20008000000 */
[----:B------:R-:W-:Y:S01]  /*5060*/  IMAD.U32 R9, RZ, RZ, UR4 ;  /* 0x00000004ff097e24 */ /* 0x000fe2000f8e00ff */
[----:B------:R-:W-:Y:S04]  /*5070*/  @!P1 R2UR UR4, R8 ;  /* 0x00000000080492ca */ /* 0x000fe800000e0000 */
[----:B------:R-:W-:Y:S11]  /*5080*/  @!P1 R2UR UR5, R9 ;  /* 0x00000000090592ca */ /* 0x000ff600000e0000 */
[----:B------:R-:W-:Y:S02]  /*5090*/  @!UPT UIADD3 URZ, UPT, UPT, URZ, URZ, URZ ;  /* 0x000000fffffff290 */ /* 0x000fe4000fffe0ff */
[----:B------:R2:W-:Y:S01]  /*50a0*/  @!UP0 UTMALDG.3D [UR8], [UR4], desc[UR6] ;  /* 0x00000608040085b4 */ /* 0x0005e20008011000 */
[----:B------:R2:W-:Y:S01]  /*50b0*/  @!P1 SYNCS.ARRIVE.TRANS64.RED.A0TR RZ, [UR21+0x78], R7 ;  /* 0x00007807ffff99a7 */ /* 0x0005e20008300415 */
[----:B------:R-:W-:Y:S01]  /*50c0*/  SYNCS.ARRIVE.TRANS64.RED.A1T0 RZ, [UR37], RZ ;  /* 0x000000ffffff79a7 */ /* 0x000fe20008100425 */
[----:B------:R-:W-:Y:S05]  /*50d0*/  BRA.U UP1, `(.L_x_87) ;  /* 0xfffffff101687547 */ /* 0x000fea000b83ffff */
[----:B------:R-:W-:-:S04]  /*50e0*/  SHF.L.U32 R3, R15, 0x1f, RZ ;  /* 0x0000001f0f037819 */ /* 0x000fc800000006ff */
[----:B------:R-:W3:Y:S02]  /*50f0*/  SYNCS.PHASECHK.TRANS64.TRYWAIT P0, [UR21+0x80], R3 ;  /* 0x00008003ff0075a7 */ /* 0x000ee40008001115 */
[----:B---3--:R-:W-:Y:S05]  /*5100*/  @!P0 BRA `(.L_x_88) ;  /* 0x0000004c00b88947 */ /* 0x008fea0003800000 */
.L_x_182:
[----:B------:R-:W4:Y:S02]  /*5110*/  SYNCS.PHASECHK.TRANS64.TRYWAIT P0, [UR21+0x88], R3 ;  /* 0x00008803ff0075a7 */ /* 0x000f240008001115 */
[----:B----4-:R-:W-:Y:S05]  /*5120*/  @!P0 BRA `(.L_x_89) ;  /* 0x0000004c00c88947 */ /* 0x010fea0003800000 */
.L_x_184:
[----:B------:R-:W4:Y:S02]  /*5130*/  SYNCS.PHASECHK.TRANS64.TRYWAIT P0, [UR21+0x90], R3 ;  /* 0x00009003ff0075a7 */ /* 0x000f240008001115 */
[----:B----4-:R-:W-:Y:S05]  /*5140*/  @!P0 BRA `(.L_x_90) ;  /* 0x0000004c00d88947 */ /* 0x010fea0003800000 */
.L_x_186:
[----:B---3--:R-:W-:-:S07]  /*5150*/  MOV R0, UR21 ;  /* 0x0000001500007c02 */ /* 0x008fce0008000f00 */
.L_x_91:
[----:B---3--:R-:W-:-:S04]  /*5160*/  SHF.L.U32 R3, R15, 0x1f, RZ ;  /* 0x0000001f0f037819 */ /* 0x008fc800000006ff */
[----:B------:R3:W4:Y:S03]  /*5170*/  SYNCS.PHASECHK.TRANS64.TRYWAIT P0, [R0+URZ+0x98], R3 ;  /* 0x00009803000075a7 */ /* 0x00072600080011ff */
[----:B----4-:R-:W-:Y:S05]  /*5180*/  @!P0 NANOSLEEP.SYNCS 0x989680 ;  /* 0x009896800000895d */ /* 0x010fea0003900000 */
[----:B------:R-:W4:Y:S02]  /*5190*/  @!P0 SYNCS.PHASECHK.TRANS64 P0, [R0+URZ+0x98], R3 ;  /* 0x00009803000085a7 */ /* 0x000f2400080010ff */
[----:B-12-4-:R-:W-:Y:S05]  /*51a0*/  @P0 EXIT ;  /* 0x000000000000094d */ /* 0x016fea0003800000 */
[----:B------:R-:W-:Y:S05]  /*51b0*/  BRA `(.L_x_91) ;  /* 0xfffffffc00e87947 */ /* 0x000fea000383ffff */
.L_x_76:
[----:B------:R-:W-:-:S06]  /*51c0*/  UISETP.GE.AND UP0, UPT, UR17, 0x4, UPT ;  /* 0x000000041100788c */ /* 0x000fcc000bf06270 */
[----:B------:R-:W-:-:S13]  /*51d0*/  PLOP3.LUT P0, PT, PT, PT, UP0, 0x80, 0x8 ;  /* 0x000000000008781c */ /* 0x000fda0003f0f008 */
[----:B------:R-:W-:Y:S05]  /*51e0*/  @!P0 EXIT ;  /* 0x000000000000894d */ /* 0x000fea0003800000 */
[----:B------:R-:W-:Y:S01]  /*51f0*/  BAR.SYNC.DEFER_BLOCKING 0x6, 0xa0 ;  /* 0x0182800000007b1d */ /* 0x000fe20000010000 */
[C---:B------:R-:W-:Y:S01]  /*5200*/  IMAD.SHL.U32 R2, R94.reuse, 0x20, RZ ;  /* 0x000000205e027824 */ /* 0x040fe200078e00ff */
[C---:B------:R-:W-:Y:S01]  /*5210*/  SHF.L.U32 R37, R94.reuse, 0x10, RZ ;  /* 0x000000105e257819 */ /* 0x040fe200000006ff */
[C---:B------:R-:W-:Y:S01]  /*5220*/  IMAD.SHL.U32 R93, R94.reuse, 0x4, RZ ;  /* 0x000000045e5d7824 */ /* 0x040fe200078e00ff */
[----:B------:R-:W-:Y:S01]  /*5230*/  LOP3.LUT R95, R94, 0x60, RZ, 0xc0, !PT ;  /* 0x000000605e5f7812 */ /* 0x000fe200078ec0ff */
[----:B------:R-:W-:Y:S01]  /*5240*/  HFMA2 R86, -RZ, RZ, 0, 0 ;  /* 0x00000000ff567431 */ /* 0x000fe200000001ff */
[----:B------:R-:W-:Y:S02]  /*5250*/  UMOV UR44, 0x400 ;  /* 0x00000400002c7882 */ /* 0x000fe40000000000 */
[----:B------:R-:W1:Y:S01]  /*5260*/  LDC.64 R78, c[0x0][0x8b0] ;  /* 0x00022c00ff4e7b82 */ /* 0x000e620000000a00 */
[----:B------:R-:W-:Y:S01]  /*5270*/  ULEA UR44, UR47, UR44, 0x18 ;  /* 0x0000002c2f2c7291 */ /* 0x000fe2000f8ec0ff */
[----:B------:R-:W-:Y:S01]  /*5280*/  LOP3.LUT R6, R2, 0xc0, RZ, 0xc0, !PT ;  /* 0x000000c002067812 */ /* 0x000fe200078ec0ff */
[----:B------:R-:W2:Y:S01]  /*5290*/  LDCU.64 UR6, c[0x0][0x890] ;  /* 0x00011200ff0677ac */ /* 0x000ea20008000a00 */
[----:B------:R-:W-:Y:S01]  /*52a0*/  LOP3.LUT R92, R94, 0x2, RZ, 0xc0, !PT ;  /* 0x000000025e5c7812 */ /* 0x000fe200078ec0ff */
[----:B------:R-:W-:Y:S01]  /*52b0*/  IMAD.MOV.U32 R90, RZ, RZ, 0x1 ;  /* 0x00000001ff5a7424 */ /* 0x000fe200078e00ff */
[----:B------:R-:W-:Y:S01]  /*52c0*/  LOP3.LUT R93, R6, 0x18, R93, 0xf8, !PT ;  /* 0x00000018065d7812 */ /* 0x000fe200078ef85d */
[----:B------:R-:W-:Y:S01]  /*52d0*/  UIADD3 UR4, UPT, UPT, UR44, 0x200, URZ ;  /* 0x000002002c047890 */ /* 0x000fe2000fffe0ff */
[----:B------:R-:W3:Y:S01]  /*52e0*/  LDC.64 R76, c[0x0][0x8a8] ;  /* 0x00022a00ff4c7b82 */ /* 0x000ee20000000a00 */
[----:B------:R-:W-:Y:S01]  /*52f0*/  LOP3.LUT R37, R37, 0x600000, RZ, 0xc0, !PT ;  /* 0x0060000025257812 */ /* 0x000fe200078ec0ff */
[----:B------:R-:W-:Y:S01]  /*5300*/  IMAD.MOV.U32 R36, RZ, RZ, RZ ;  /* 0x000000ffff247224 */ /* 0x000fe200078e00ff */
[----:B------:R-:W-:-:S02]  /*5310*/  LOP3.LUT R93, R93, 0xf20, R2, 0xf8, !PT ;  /* 0x00000f205d5d7812 */ /* 0x000fc400078ef802 */
[----:B------:R-:W-:Y:S01]  /*5320*/  CS2R R88, SRZ ;  /* 0x0000000000587805 */ /* 0x000fe2000001ff00 */
[----:B------:R-:W-:Y:S01]  /*5330*/  IMAD.U32 R84, RZ, RZ, UR4 ;  /* 0x00000004ff547e24 */ /* 0x000fe2000f8e00ff */
[----:B------:R-:W-:Y:S01]  /*5340*/  LOP3.LUT R94, R94, 0x4, RZ, 0xc0, !PT ;  /* 0x000000045e5e7812 */ /* 0x000fe200078ec0ff */
[----:B------:R-:W4:Y:S01]  /*5350*/  LDCU UR60, c[0x0][0x370] ;  /* 0x00006e00ff3c77ac */ /* 0x000f220008000800 */
[----:B------:R-:W4:Y:S02]  /*5360*/  LDS R0, [UR44+0x160] ;  /* 0x0001602cff007984 */ /* 0x000f240008000800 */
[----:B------:R-:W-:Y:S01]  /*5370*/  LEA R93, R93, R84, 0x1 ;  /* 0x000000545d5d7211 */ /* 0x000fe200078e08ff */
[----:B------:R-:W1:Y:S01]  /*5380*/  LDCU UR43, c[0x0][0xb0c] ;  /* 0x00016180ff2b77ac */ /* 0x000e620008000800 */
[----:B--2---:R-:W-:Y:S01]  /*5390*/  IMAD.U32 R97, RZ, RZ, UR6 ;  /* 0x00000006ff617e24 */ /* 0x004fe2000f8e00ff */
[----:B------:R-:W-:Y:S02]  /*53a0*/  MOV R96, UR7 ;  /* 0x0000000700607c02 */ /* 0x000fe40008000f00 */
[--C-:B------:R-:W-:Y:S01]  /*53b0*/  IMAD R92, R92, -0x10, R93.reuse ;  /* 0xfffffff05c5c7824 */ /* 0x100fe200078e025d */
[----:B------:R-:W2:Y:S01]  /*53c0*/  LDCU UR39, c[0x0][0xb30] ;  /* 0x00016600ff2777ac */ /* 0x000ea20008000800 */
[----:B------:R-:W-:Y:S01]  /*53d0*/  IMAD R91, R94, -0x10, R93 ;  /* 0xfffffff05e5b7824 */ /* 0x000fe200078e025d */
[----:B------:R-:W1:Y:S01]  /*53e0*/  LDCU.64 UR54, c[0x0][0x888] ;  /* 0x00011100ff3677ac */ /* 0x000e620008000a00 */
[----:B------:R-:W1:Y:S01]  /*53f0*/  LDCU.64 UR40, c[0x0][0xb28] ;  /* 0x00016500ff2877ac */ /* 0x000e620008000a00 */
[----:B------:R-:W1:Y:S01]  /*5400*/  LDCU.128 UR56, c[0x0][0xb10] ;  /* 0x00016200ff3877ac */ /* 0x000e620008000c00 */
[----:B------:R-:W1:Y:S01]  /*5410*/  LDCU UR53, c[0x0][0x374] ;  /* 0x00006e80ff3577ac */ /* 0x000e620008000800 */
[----:B------:R-:W-:Y:S01]  /*5420*/  UMOV UR52, URZ ;  /* 0x000000ff00347c82 */ /* 0x000fe20008000000 */
[----:B------:R-:W-:Y:S01]  /*5430*/  UMOV UR46, URZ ;  /* 0x000000ff002e7c82 */ /* 0x000fe20008000000 */
[----:B-1234-:R-:W-:-:S07]  /*5440*/  IMAD.IADD R37, R0, 0x1, R37 ;  /* 0x0000000100257824 */ /* 0x01efce00078e0225 */
.L_x_135:
[----:B------:R-:W-:Y:S02]  /*5450*/  LEA R3, R86, UR44, 0x3 ;  /* 0x0000002c56037c11 */ /* 0x000fe4000f8e18ff */
[----:B------:R-:W-:Y:S02]  /*5460*/  SHF.L.U32 R0, R88, 0x1f, RZ ;  /* 0x0000001f58007819 */ /* 0x000fe400000006ff */
[----:B------:R-:W-:Y:S02]  /*5470*/  LEA R5, R86, UR44, 0x4 ;  /* 0x0000002c56057c11 */ /* 0x000fe4000f8e20ff */
[----:B-1----:R-:W1:Y:S02]  /*5480*/  SYNCS.PHASECHK.TRANS64.TRYWAIT P0, [R3+URZ+0xb0], R0 ;  /* 0x0000b000030075a7 */ /* 0x002e6400080011ff */
[----:B-12---:R-:W-:Y:S05]  /*5490*/  @!P0 BRA `(.L_x_92) ;  /* 0x0000004c001c8947 */ /* 0x006fea0003800000 */
.L_x_187:
        /* <DEDUP_REMOVED lines=11> */
[----:B------:R-:W-:Y:S01]  /*5550*/  PLOP3.LUT P0, PT, PT, PT, UP1, 0x80, 0x8 ;  /* 0x000000000008781c */ /* 0x000fe20003f0f018 */
[----:B------:R-:W-:Y:S11]  /*5560*/  UP2UR UR62, UPR, URZ, 0x2 ;  /* 0x00000002ff3e7883 */ /* 0x000ff60008000000 */
[----:B------:R-:W-:Y:S01]  /*5570*/  @!UPT UIADD3 URZ, UPT, UPT, URZ, URZ, URZ ;  /* 0x000000fffffff290 */ /* 0x000fe2000fffe0ff */
[----:B-1----:R-:W-:Y:S02]  /*5580*/  @P0 SHF.R.U32.HI R0, RZ, 0x10, R5 ;  /* 0x00000010ff000819 */ /* 0x002fe40000011605 */
        /* <DEDUP_REMOVED lines=12> */
[----:B------:R-:W2:Y:S01]  /*5650*/  LDCU UR12, c[0x0][0xb20] ;  /* 0x00016400ff0c77ac */ /* 0x000ea20008000800 */
[----:B------:R-:W-:Y:S02]  /*5660*/  UIMAD.WIDE.U32 UR4, UR53, UR59, URZ ;  /* 0x0000003b350472a5 */ /* 0x000fe4000f8e00ff */
[----:B------:R-:W-:Y:S02]  /*5670*/  UIMAD.WIDE.U32 UR6, UR60, UR56, URZ ;  /* 0x000000383c0672a5 */ /* 0x000fe4000f8e00ff */
[----:B------:R-:W-:Y:S02]  /*5680*/  UISETP.NE.AND UP0, UPT, UR58, 0x1, UPT ;  /* 0x000000013a00788c */ /* 0x000fe4000bf05270 */
[----:B------:R-:W-:Y:S02]  /*5690*/  UIMAD.WIDE.U32 UR8, UR37, UR59, URZ ;  /* 0x0000003b250872a5 */ /* 0x000fe4000f8e00ff */
[----:B------:R-:W-:Y:S02]  /*56a0*/  UIMAD.WIDE.U32 UR10, UR38, UR56, URZ ;  /* 0x00000038260a72a5 */ /* 0x000fe4000f8e00ff */
[----:B------:R-:W-:Y:S02]  /*56b0*/  UISETP.NE.AND UP1, UPT, UR43, 0x1, UPT ;  /* 0x000000012b00788c */ /* 0x000fe4000bf25270 */
[----:B------:R-:W-:Y:S01]  /*56c0*/  UISETP.NE.AND UP2, UPT, UR42, 0x1, UPT ;  /* 0x000000012a00788c */ /* 0x000fe2000bf45270 */
[----:B------:R-:W-:Y:S02]  /*56d0*/  UMOV UR4, UR5 ;  /* 0x0000000500047c82 */ /* 0x000fe40008000000 */
[----:B--2---:R-:W-:Y:S03]  /*56e0*/  USHF.R.U32.HI UR5, URZ, UR12, UR4 ;  /* 0x0000000cff057299 */ /* 0x004fe60008011604 */
[----:B------:R-:W-:Y:S02]  /*56f0*/  UMOV UR4, UR7 ;  /* 0x0000000700047c82 */ /* 0x000fe40008000000 */
[----:B------:R-:W-:Y:S02]  /*5700*/  USHF.R.U32.HI UR7, URZ, UR57, UR4 ;  /* 0x00000039ff077299 */ /* 0x000fe40008011604 */
[----:B------:R-:W-:Y:S02]  /*5710*/  USEL UR4, UR53, UR5, !UP0 ;  /* 0x0000000535047287 */ /* 0x000fe4000c000000 */
[----:B------:R-:W-:Y:S01]  /*5720*/  USEL UR7, UR60, UR7, !UP1 ;  /* 0x000000073c077287 */ /* 0x000fe2000c800000 */
[----:B------:R-:W-:Y:S01]  /*5730*/  UMOV UR5, UR9 ;  /* 0x0000000900057c82 */ /* 0x000fe20008000000 */
[----:B------:R-:W-:Y:S02]  /*5740*/  UIMAD.WIDE.U32 UR8, UR4, UR40, URZ ;  /* 0x00000028040872a5 */ /* 0x000fe4000f8e00ff */
[----:B------:R-:W-:Y:S03]  /*5750*/  USHF.R.U32.HI UR6, URZ, UR12, UR5 ;  /* 0x0000000cff067299 */ /* 0x000fe60008011605 */
[----:B------:R-:W-:Y:S01]  /*5760*/  UMOV UR5, UR11 ;  /* 0x0000000b00057c82 */ /* 0x000fe20008000000 */
[----:B------:R-:W-:Y:S02]  /*5770*/  UIMAD.WIDE.U32 UR10, UR7, UR40, URZ ;  /* 0x00000028070a72a5 */ /* 0x000fe4000f8e00ff */
[----:B------:R-:W-:Y:S02]  /*5780*/  USHF.R.U32.HI UR12, URZ, UR57, UR5 ;  /* 0x00000039ff0c7299 */ /* 0x000fe40008011605 */
[----:B------:R-:W-:Y:S01]  /*5790*/  USEL UR6, UR37, UR6, !UP0 ;  /* 0x0000000625067287 */ /* 0x000fe2000c000000 */
[----:B------:R-:W-:Y:S02]  /*57a0*/  UMOV UR5, UR9 ;  /* 0x0000000900057c82 */ /* 0x000fe40008000000 */
[----:B------:R-:W-:Y:S01]  /*57b0*/  UMOV UR10, UR11 ;  /* 0x0000000b000a7c82 */ /* 0x000fe20008000000 */
[----:B------:R-:W-:Y:S02]  /*57c0*/  @UP2 USHF.R.U32.HI UR4, URZ, UR41, UR5 ;  /* 0x00000029ff042299 */ /* 0x000fe40008011605 */
[----:B------:R-:W-:Y:S02]  /*57d0*/  @UP2 USHF.R.U32.HI UR7, URZ, UR41, UR10 ;  /* 0x00000029ff072299 */ /* 0x000fe4000801160a */
[----:B------:R-:W-:Y:S02]  /*57e0*/  UIMAD UR4, UR42, UR4, URZ ;  /* 0x000000042a0472a4 */ /* 0x000fe4000f8e02ff */
        /* <DEDUP_REMOVED lines=8> */
[----:B------:R-:W-:Y:S02]  /*5870*/  USEL UR11, UR6, UR4, !UP2 ;  /* 0x00000004060b7287 */ /* 0x000fe4000d000000 */
[----:B------:R-:W-:Y:S02]  /*5880*/  UIADD3 UR8, UPT, UPT, -UR5, URZ, URZ ;  /* 0x000000ff05087290 */ /* 0x000fe4000fffe1ff */
[----:B------:R-:W-:Y:S01]  /*5890*/  UIADD3 UR10, UPT, UPT, -UR11, URZ, URZ ;  /* 0x000000ff0b0a7290 */ /* 0x000fe2000fffe1ff */
[----:B------:R-:W-:Y:S01]  /*58a0*/  @!UP0 UMOV UR4, UR9 ;  /* 0x0000000900048c82 */ /* 0x000fe20008000000 */
[----:B------:R-:W-:Y:S02]  /*58b0*/  UIADD3 UR9, UPT, UPT, -UR6, URZ, URZ ;  /* 0x000000ff06097290 */ /* 0x000fe4000fffe1ff */
[----:B------:R-:W-:Y:S02]  /*58c0*/  @!UP0 USHF.R.U32.HI UR4, URZ, UR41, UR4 ;  /* 0x00000029ff048299 */ /* 0x000fe40008011604 */
[----:B------:R-:W-:Y:S02]  /*58d0*/  UIMAD UR10, UR42, UR10, UR6 ;  /* 0x0000000a2a0a72a4 */ /* 0x000fe4000f8e0206 */
[----:B------:R-:W-:Y:S04]  /*58e0*/  @!UP0 USEL UR4, UR5, UR4, !UP2 ;  /* 0x0000000405048287 */ /* 0x000fe8000d000000 */
[----:B------:R-:W-:Y:S02]  /*58f0*/  @!UP0 UIMAD UR10, UR7, UR10, UR4 ;  /* 0x0000000a070a82a4 */ /* 0x000fe4000f8e0204 */
[----:B------:R-:W-:Y:S02]  /*5900*/  @!UP0 UIADD3 UR11, UPT, UPT, UR11, -UR4, URZ ;  /* 0x800000040b0b8290 */ /* 0x000fe4000fffe0ff */
[----:B------:R-:W-:Y:S02]  /*5910*/  UIMAD UR7, UR43, UR8, UR38 ;  /* 0x000000082b0772a4 */ /* 0x000fe4000f8e0226 */
[----:B------:R-:W-:Y:S02]  /*5920*/  @!UP0 UIMAD UR6, UR11, UR42, UR5 ;  /* 0x0000002a0b0682a4 */ /* 0x000fe4000f8e0205 */
[----:B------:R-:W-:Y:S01]  /*5930*/  UIMAD UR4, UR58, UR9, UR37 ;  /* 0x000000093a0472a4 */ /* 0x000fe2000f8e0225 */
[----:B------:R-:W-:Y:S02]  /*5940*/  @!UP0 UMOV UR5, UR10 ;  /* 0x0000000a00058c82 */ /* 0x000fe40008000000 */
[----:B------:R-:W-:Y:S02]  /*5950*/  UIMAD UR38, UR5, UR43, UR7 ;  /* 0x0000002b052672a4 */ /* 0x000fe4000f8e0207 */
[----:B------:R-:W-:Y:S11]  /*5960*/  UIMAD UR37, UR6, UR58, UR4 ;  /* 0x0000003a062572a4 */ /* 0x000ff6000f8e0204 */
[----:B------:R-:W-:Y:S01]  /*5970*/  @!UPT UIADD3 URZ, UPT, UPT, URZ, URZ, URZ ;  /* 0x000000fffffff290 */ /* 0x000fe2000fffe0ff */
.L_x_93:
[----:B------:R-:W-:Y:S01]  /*5980*/  UISETP.NE.AND UP0, UPT, UR39, 0x1, UPT ;  /* 0x000000012700788c */ /* 0x000fe2000bf05270 */
[----:B------:R-:W-:Y:S01]  /*5990*/  LOP3.LUT P0, RZ, R84, 0x1b0, RZ, 0xc0, !PT ;  /* 0x000001b054ff7812 */ /* 0x000fe2000780c0ff */
[----:B------:R-:W-:Y:S01]  /*59a0*/  USHF.L.U32 UR50, UR16, 0x7, URZ ;  /* 0x0000000710327899 */ /* 0x000fe200080006ff */
[----:B------:R-:W-:Y:S01]  /*59b0*/  BSSY.RECONVERGENT B6, `(.L_x_94) ;  /* 0x0000034000067945 */ /* 0x000fe20003800200 */
[----:B------:R-:W-:Y:S01]  /*59c0*/  USHF.L.U32 UR49, UR20, 0x7, URZ ;  /* 0x0000000714317899 */ /* 0x000fe200080006ff */
[----:B------:R-:W-:Y:S06]  /*59d0*/  IADD3 R86, PT, PT, R86, 0x1, RZ ;  /* 0x0000000156567810 */ /* 0x000fec0007ffe0ff */
[----:B------:R-:W2:Y:S01]  /*59e0*/  @!UP0 LDCU.128 UR12, c[0x0][0xb10] ;  /* 0x00016200ff0c87ac */ /* 0x000ea20008000c00 */
[----:B------:R-:W3:Y:S01]  /*59f0*/  @!UP0 LDCU UR5, c[0x0][0xb0c] ;  /* 0x00016180ff0587ac */ /* 0x000ee20008000800 */
[----:B------:R-:W4:Y:S01]  /*5a00*/  @!UP0 LDCU UR10, c[0x0][0xb20] ;  /* 0x00016400ff0a87ac */ /* 0x000f220008000800 */
[----:B--2---:R-:W-:Y:S02]  /*5a10*/  UIMAD.WIDE.U32 UR8, UR38, UR12, URZ ;  /* 0x0000000c260872a5 */ /* 0x004fe4000f8e00ff */
[----:B------:R-:W-:Y:S02]  /*5a20*/  UIMAD.WIDE.U32 UR6, UR37, UR15, URZ ;  /* 0x0000000f250672a5 */ /* 0x000fe4000f8e00ff */
[----:B------:R-:W-:Y:S03]  /*5a30*/  @!UP0 UISETP.NE.AND UP1, UPT, UR14, 0x1, UPT ;  /* 0x000000010e00888c */ /* 0x000fe6000bf25270 */
[----:B------:R-:W-:Y:S01]  /*5a40*/  @!UP0 UMOV UR4, UR9 ;  /* 0x0000000900048c82 */ /* 0x000fe20008000000 */
[----:B---3--:R-:W-:Y:S02]  /*5a50*/  @!UP0 UISETP.NE.AND UP2, UPT, UR5, 0x1, UPT ;  /* 0x000000010500888c */ /* 0x008fe4000bf45270 */
[----:B------:R-:W-:Y:S01]  /*5a60*/  @!UP0 USHF.R.U32.HI UR4, URZ, UR13, UR4 ;  /* 0x0000000dff048299 */ /* 0x000fe20008011604 */
[----:B------:R-:W-:Y:S02]  /*5a70*/  @!UP0 UMOV UR6, UR7 ;  /* 0x0000000700068c82 */ /* 0x000fe40008000000 */
[----:B----4-:R-:W-:Y:S02]  /*5a80*/  @!UP0 USHF.R.U32.HI UR6, URZ, UR10, UR6 ;  /* 0x0000000aff068299 */ /* 0x010fe40008011606 */
[----:B------:R-:W-:Y:S02]  /*5a90*/  @!UP0 USEL UR7, UR38, UR4, !UP2 ;  /* 0x0000000426078287 */ /* 0x000fe4000d000000 */
[----:B------:R-:W-:Y:S04]  /*5aa0*/  @!UP0 USEL UR6, UR37, UR6, !UP1 ;  /* 0x0000000625068287 */ /* 0x000fe8000c800000 */
[----:B------:R-:W-:Y:S02]  /*5ab0*/  @!UP0 UIADD3 UR4, UPT, UPT, -UR7, UR6, URZ ;  /* 0x0000000607048290 */ /* 0x000fe4000fffe1ff */
[----:B------:R-:W-:Y:S02]  /*5ac0*/  @!UP0 UIADD3 UR6, UPT, UPT, UR7, -UR6, URZ ;  /* 0x8000000607068290 */ /* 0x000fe4000fffe0ff */
[----:B------:R-:W-:Y:S02]  /*5ad0*/  @!UP0 UIMAD UR38, UR4, UR5, UR38 ;  /* 0x00000005042682a4 */ /* 0x000fe4000f8e0226 */
[----:B------:R-:W-:Y:S01]  /*5ae0*/  @!UP0 UIMAD UR37, UR6, UR14, UR37 ;  /* 0x0000000e062582a4 */ /* 0x000fe2000f8e0225 */
[----:B------:R-:W-:Y:S11]  /*5af0*/  @!P0 BRA `(.L_x_95) ;  /* 0x00000000007c8947 */ /* 0x000ff60003800000 */
[----:B------:R-:W2:Y:S01]  /*5b00*/  LDCU.64 UR8, c[0x4][0x80] ;  /* 0x01001000ff0877ac */ /* 0x000ea20008000a00 */
[----:B------:R-:W-:Y:S01]  /*5b10*/  MOV R2, 0x0 ;  /* 0x0000000000027802 */ /* 0x000fe20000000f00 */
[----:B------:R-:W-:Y:S02]  /*5b20*/  HFMA2 R12, -RZ, RZ, 0, 5.9604644775390625e-08 ;  /* 0x00000001ff0c7431 */ /* 0x000fe400000001ff */
[----:B------:R-:W-:Y:S01]  /*5b30*/  IMAD.MOV.U32 R8, RZ, RZ, 0x70 ;  /* 0x00000070ff087424 */ /* 0x000fe200078e00ff */
[----:B------:R3:W4:Y:S01]  /*5b40*/  LDC.64 R14, c[0x4][R2] ;  /* 0x01000000020e7b82 */ /* 0x0007220000000a00 */
[----:B------:R-:W1:Y:S01]  /*5b50*/  LDCU.64 UR6, c[0x4][0x88] ;  /* 0x01001100ff0677ac */ /* 0x000e620008000a00 */
[----:B------:R-:W-:Y:S01]  /*5b60*/  IMAD.MOV.U32 R13, RZ, RZ, RZ ;  /* 0x000000ffff0d7224 */ /* 0x000fe200078e00ff */
[----:B------:R-:W1:Y:S01]  /*5b70*/  LDCU.64 UR4, c[0x4][0x8] ;  /* 0x01000100ff0477ac */ /* 0x000e620008000a00 */
[----:B--2---:R-:W-:Y:S01]  /*5b80*/  MOV R5, UR9 ;  /* 0x0000000900057c02 */ /* 0x004fe20008000f00 */
[----:B------:R-:W-:Y:S01]  /*5b90*/  IMAD.U32 R4, RZ, RZ, UR8 ;  /* 0x00000008ff047e24 */ /* 0x000fe2000f8e00ff */
[----:B-1----:R-:W-:Y:S01]  /*5ba0*/  MOV R7, UR7 ;  /* 0x0000000700077c02 */ /* 0x002fe20008000f00 */
[----:B------:R-:W-:Y:S01]  /*5bb0*/  IMAD.U32 R6, RZ, RZ, UR6 ;  /* 0x00000006ff067e24 */ /* 0x000fe2000f8e00ff */
[----:B------:R-:W-:Y:S01]  /*5bc0*/  MOV R11, UR5 ;  /* 0x00000005000b7c02 */ /* 0x000fe20008000f00 */
[----:B------:R-:W-:Y:S02]  /*5bd0*/  IMAD.U32 R10, RZ, RZ, UR4 ;  /* 0x00000004ff0a7e24 */ /* 0x000fe4000f8e00ff */
[----:B------:R-:W-:Y:S07]  /*5be0*/  LEPC R20, `(.L_x_96) ;  /* 0x000000001014794e */ /* 0x000fee0000000000 */
[----:B---345:R-:W-:Y:S05]  /*5bf0*/  CALL.ABS.NOINC R14 ;  /* 0x000000000e007343 */ /* 0x038fea0003c00000 */
.L_x_96:
[----:B------:R-:W1:Y:S01]  /*5c00*/  LDCU.64 UR8, c[0x4][0x80] ;  /* 0x01001000ff0877ac */ /* 0x000e620008000a00 */
[----:B------:R-:W2:Y:S01]  /*5c10*/  LDC.64 R2, c[0x4][R2] ;  /* 0x0100000002027b82 */ /* 0x000ea20000000a00 */
[----:B------:R-:W-:Y:S02]  /*5c20*/  HFMA2 R12, -RZ, RZ, 0, 5.9604644775390625e-08 ;  /* 0x00000001ff0c7431 */ /* 0x000fe400000001ff */
[----:B------:R-:W-:Y:S02]  /*5c30*/  IMAD.MOV.U32 R8, RZ, RZ, 0x70 ;  /* 0x00000070ff087424 */ /* 0x000fe400078e00ff */
[----:B------:R-:W-:Y:S01]  /*5c40*/  IMAD.MOV.U32 R13, RZ, RZ, RZ ;  /* 0x000000ffff0d7224 */ /* 0x000fe200078e00ff */
[----:B------:R-:W3:Y:S01]  /*5c50*/  LDCU.64 UR6, c[0x4][0x88] ;  /* 0x01001100ff0677ac */ /* 0x000ee20008000a00 */
[----:B------:R-:W4:Y:S01]  /*5c60*/  LDCU.64 UR4, c[0x4][0x8] ;  /* 0x01000100ff0477ac */ /* 0x000f220008000a00 */
[----:B-1----:R-:W-:Y:S02]  /*5c70*/  MOV R4, UR8 ;  /* 0x0000000800047c02 */ /* 0x002fe40008000f00 */
[----:B------:R-:W-:Y:S02]  /*5c80*/  MOV R5, UR9 ;  /* 0x0000000900057c02 */ /* 0x000fe40008000f00 */
[----:B---3--:R-:W-:Y:S01]  /*5c90*/  MOV R7, UR7 ;  /* 0x0000000700077c02 */ /* 0x008fe20008000f00 */
[----:B------:R-:W-:Y:S01]  /*5ca0*/  IMAD.U32 R6, RZ, RZ, UR6 ;  /* 0x00000006ff067e24 */ /* 0x000fe2000f8e00ff */
[----:B----4-:R-:W-:Y:S01]  /*5cb0*/  MOV R11, UR5 ;  /* 0x00000005000b7c02 */ /* 0x010fe20008000f00 */
[----:B------:R-:W-:Y:S02]  /*5cc0*/  IMAD.U32 R10, RZ, RZ, UR4 ;  /* 0x00000004ff0a7e24 */ /* 0x000fe4000f8e00ff */
[----:B------:R-:W-:Y:S07]  /*5cd0*/  LEPC R20, `(.L_x_95) ;  /* 0x000000001014794e */ /* 0x000fee0000000000 */
[----:B--2---:R-:W-:Y:S05]  /*5ce0*/  CALL.ABS.NOINC R2 ;  /* 0x0000000002007343 */ /* 0x004fea0003c00000 */
.L_x_95:
[----:B------:R-:W-:Y:S05]  /*5cf0*/  BSYNC.RECONVERGENT B6 ;  /* 0x0000000000067941 */ /* 0x000fea0003800200 */
.L_x_94:
[----:B------:R-:W-:Y:S02]  /*5d00*/  R2UR UR6, R83 ;  /* 0x00000000530672ca */ /* 0x000fe400000e0000 */
[----:B------:R-:W-:Y:S02]  /*5d10*/  R2UR UR5, R97 ;  /* 0x00000000610572ca */ /* 0x000fe400000e0000 */
[----:B------:R-:W-:Y:S02]  /*5d20*/  R2UR UR4, R96 ;  /* 0x00000000600472ca */ /* 0x000fe400000e0000 */
[----:B------:R-:W-:Y:S02]  /*5d30*/  ISETP.NE.U32.AND P4, PT, R78, RZ, PT ;  /* 0x000000ff4e00720c */ /* 0x000fe40003f85070 */
[----:B------:R-:W-:Y:S02]  /*5d40*/  ISETP.NE.U32.AND P2, PT, RZ, UR54, PT ;  /* 0x00000036ff007c0c */ /* 0x000fe4000bf45070 */
[----:B------:R-:W-:Y:S02]  /*5d50*/  ISETP.NE.AND.EX P4, PT, R79, RZ, PT, P4 ;  /* 0x000000ff4f00720c */ /* 0x000fe40003f85340 */
[----:B------:R-:W-:Y:S01]  /*5d60*/  ISETP.NE.AND.EX P2, PT, RZ, UR55, PT, P2 ;  /* 0x00000037ff007c0c */ /* 0x000fe2000bf45320 */
[----:B------:R-:W-:Y:S02]  /*5d70*/  UISETP.NE.AND UP2, UPT, UR6, URZ, UPT ;  /* 0x000000ff0600728c */ /* 0x000fe4000bf45270 */
[----:B------:R-:W-:Y:S04]  /*5d80*/  UISETP.NE.U32.AND UP0, UPT, UR5, URZ, UPT ;  /* 0x000000ff0500728c */ /* 0x000fe8000bf05070 */
[----:B------:R-:W-:Y:S01]  /*5d90*/  UISETP.NE.AND.EX UP1, UPT, UR4, URZ, UPT, UP0 ;  /* 0x000000ff0400728c */ /* 0x000fe2000bf25300 */
[----:B------:R-:W-:Y:S01]  /*5da0*/  PLOP3.LUT P1, PT, PT, PT, UP2, 0x80, 0x8 ;  /* 0x000000000008781c */ /* 0x000fe20003f2f028 */
[----:B------:R-:W-:Y:S03]  /*5db0*/  UPLOP3.LUT UP0, UPT, UPT, UPT, UPT, 0x40, 0x4 ;  /* 0x000000000004789c */ /* 0x000fe60003f0e870 */
[----:B------:R-:W-:Y:S06]  /*5dc0*/  @UP2 UPLOP3.LUT UP0, UPT, UPT, UPT, UP1, 0x80, 0x8 ;  /* 0x000000000008289c */ /* 0x000fec0003f0f010 */
[----:B------:R-:W-:Y:S01]  /*5dd0*/  PLOP3.LUT P0, PT, PT, PT, UP0, 0x80, 0x8 ;  /* 0x000000000008781c */ /* 0x000fe20003f0f008 */
[----:B------:R-:W-:Y:S01]  /*5de0*/  @!UPT UIADD3 URZ, UPT, UPT, URZ, URZ, URZ ;  /* 0x000000fffffff290 */ /* 0x000fe2000fffe0ff */
[----:B------:R-:W-:Y:S11]  /*5df0*/  BRA.U !UP1, `(.L_x_97) ;  /* 0x0000000109407547 */ /* 0x000ff6000b800000 */
[----:B------:R-:W-:Y:S01]  /*5e00*/  UISETP.NE.U32.AND UP0, UPT, UR54, URZ, UPT ;  /* 0x000000ff3600728c */ /* 0x000fe2000bf05070 */
[----:B------:R-:W-:Y:S01]  /*5e10*/  R2UR UR6, R97 ;  /* 0x00000000610672ca */ /* 0x000fe200000e0000 */
[----:B------:R-:W2:Y:S01]  /*5e20*/  LDCU.64 UR8, c[0x0][0x358] ;  /* 0x00006b00ff0877ac */ /* 0x000ea20008000a00 */
[----:B------:R-:W-:Y:S02]  /*5e30*/  HFMA2 R80, -RZ, RZ, 0, 5.9604644775390625e-08 ;  /* 0x00000001ff507431 */ /* 0x000fe400000001ff */
[----:B-1----:R-:W-:Y:S01]  /*5e40*/  IMAD.MOV.U32 R0, RZ, RZ, 0x1 ;  /* 0x00000001ff007424 */ /* 0x002fe200078e00ff */
[----:B------:R-:W-:Y:S06]  /*5e50*/  UISETP.NE.AND.EX UP0, UPT, UR55, URZ, UPT, UP0 ;  /* 0x000000ff3700728c */ /* 0x000fec000bf05300 */
[----:B------:R-:W-:Y:S05]  /*5e60*/  PLOP3.LUT P3, PT, PT, PT, UP0, 0x80, 0x8 ;  /* 0x000000000008781c */ /* 0x000fea0003f6f008 */
[----:B------:R-:W1:Y:S01]  /*5e70*/  @UP0 LDCU.64 UR4, c[0x0][0x888] ;  /* 0x00011100ff0407ac */ /* 0x000e620008000a00 */
[----:B------:R-:W-:Y:S07]  /*5e80*/  @UP0 UIMAD UR6, UR36, UR6, URZ ;  /* 0x00000006240602a4 */ /* 0x000fee000f8e02ff */
[----:B------:R-:W-:Y:S01]  /*5e90*/  @!P3 PRMT R80, R0, 0x7610, R80 ;  /* 0x000076100050b816 */ /* 0x000fe20000000050 */
[----:B-1----:R-:W-:Y:S06]  /*5ea0*/  @UP0 UIMAD.WIDE UR4, UR6, 0x4, UR4 ;  /* 0x00000004060408a5 */ /* 0x002fec000f8e0204 */
[----:B------:R-:W-:Y:S02]  /*5eb0*/  IMAD.U32 R2, RZ, RZ, UR4 ;  /* 0x00000004ff027e24 */ /* 0x000fe4000f8e00ff */
[----:B------:R-:W-:Y:S03]  /*5ec0*/  IMAD.U32 R3, RZ, RZ, UR5 ;  /* 0x00000005ff037e24 */ /* 0x000fe6000f8e00ff */
[----:B------:R-:W1:Y:S02]  /*5ed0*/  @!UP0 LDCU UR4, c[0x0][0x880] ;  /* 0x00011000ff0487ac */ /* 0x000e640008000800 */
[----:B--2--5:R2:W5:Y:S02]  /*5ee0*/  @P3 LDG.E R41, desc[UR8][R2.64] ;  /* 0x0000000802293981 */ /* 0x024564000c1e1900 */
[----:B-12---:R-:W-:Y:S02]  /*5ef0*/  @!P3 MOV R41, UR4 ;  /* 0x000000040029bc02 */ /* 0x006fe40008000f00 */
.L_x_97:
[----:B------:R-:W-:Y:S05]  /*5f00*/  @!P4 BRA `(.L_x_98) ;  /* 0x000000000024c947 */ /* 0x000fea0003800000 */
[----:B------:R-:W-:Y:S01]  /*5f10*/  ISETP.NE.U32.AND P3, PT, R76, RZ, PT ;  /* 0x000000ff4c00720c */ /* 0x000fe20003f65070 */
[----:B------:R-:W2:Y:S03]  /*5f20*/  LDCU.64 UR4, c[0x0][0x358] ;  /* 0x00006b00ff0477ac */ /* 0x000ea60008000a00 */
[----:B------:R-:W-:Y:S11]  /*5f30*/  ISETP.NE.AND.EX P3, PT, R77, RZ, PT, P3 ;  /* 0x000000ff4d00720c */ /* 0x000ff60003f65330 */
[----:B------:R-:W-:Y:S02]  /*5f40*/  @!UPT UIADD3 URZ, UPT, UPT, URZ, URZ, URZ ;  /* 0x000000fffffff290 */ /* 0x000fe4000fffe0ff */
[----:B------:R-:W3:Y:S01]  /*5f50*/  @P3 LDC.64 R2, c[0x0][0x8a8] ;  /* 0x00022a00ff023b82 */ /* 0x000ee20000000a00 */
[----:B-1----:R-:W-:Y:S04]  /*5f60*/  @P3 IMAD R0, R78, UR36, RZ ;  /* 0x000000244e003c24 */ /* 0x002fe8000f8e02ff */
[----:B---3--:R-:W-:Y:S05]  /*5f70*/  @P3 IMAD.WIDE R2, R0, 0x4, R2 ;  /* 0x0000000400023825 */ /* 0x008fea00078e0202 */
[----:B--2--5:R2:W5:Y:S02]  /*5f80*/  @P3 LDG.E R38, desc[UR4][R2.64] ;  /* 0x0000000402263981 */ /* 0x024564000c1e1900 */
[----:B--2---:R-:W3:Y:S02]  /*5f90*/  @!P3 LDC R38, c[0x0][0x8a0] ;  /* 0x00022800ff26bb82 */ /* 0x004ee40000000800 */
.L_x_98:
[----:B-----5:R-:W-:Y:S01]  /*5fa0*/  FSETP.NEU.AND P3, PT, R41, RZ, PT ;  /* 0x000000ff2900720b */ /* 0x020fe20003f6d000 */
[----:B------:R-:W-:Y:S01]  /*5fb0*/  BSSY B1, `(.L_x_99) ;  /* 0x0000039000017945 */ /* 0x000fe20003800000 */
[----:B------:R-:W-:Y:S01]  /*5fc0*/  SEL R3, RZ, 0xffffffff, P2 ;  /* 0xffffffffff037807 */ /* 0x000fe20001000000 */
[----:B------:R-:W-:Y:S01]  /*5fd0*/  IMAD.MOV.U32 R47, RZ, RZ, 0x1 ;  /* 0x00000001ff2f7424 */ /* 0x000fe200078e00ff */
[----:B------:R-:W-:Y:S01]  /*5fe0*/  @P1 LOP3.LUT P2, RZ, R80, 0xff, RZ, 0xc0, !PT ;  /* 0x000000ff50ff1812 */ /* 0x000fe2000784c0ff */
[----:B------:R-:W-:Y:S01]  /*5ff0*/  IMAD R39, R36, 0x80, R37 ;  /* 0x0000008024277824 */ /* 0x000fe200078e0225 */
[----:B------:R-:W-:Y:S01]  /*6000*/  @P1 SEL R2, RZ, 0xffffffff, P3 ;  /* 0xffffffffff021807 */ /* 0x000fe20001800000 */
[----:B------:R-:W-:Y:S01]  /*6010*/  IMAD R87, R94, -0x10, R92 ;  /* 0xfffffff05e577824 */ /* 0x000fe200078e025c */
[----:B------:R-:W-:Y:S01]  /*6020*/  LOP3.LUT R90, R90, 0x1, RZ, 0x3c, !PT ;  /* 0x000000015a5a7812 */ /* 0x000fe200078e3cff */
[----:B------:R-:W-:Y:S01]  /*6030*/  IMAD.MOV.U32 R46, RZ, RZ, RZ ;  /* 0x000000ffff2e7224 */ /* 0x000fe200078e00ff */
[----:B------:R-:W-:Y:S02]  /*6040*/  @P0 SEL R2, R3, R2, !P2 ;  /* 0x0000000203020207 */ /* 0x000fe40005000000 */
[----:B------:R-:W-:Y:S02]  /*6050*/  CS2R R74, SRZ ;  /* 0x00000000004a7805 */ /* 0x000fe4000001ff00 */
[----:B------:R-:W-:Y:S02]  /*6060*/  LEA R99, R36, UR44, 0x3 ;  /* 0x0000002c24637c11 */ /* 0x000fe4000f8e18ff */
[----:B------:R-:W-:Y:S02]  /*6070*/  CS2R R72, SRZ ;  /* 0x0000000000487805 */ /* 0x000fe4000001ff00 */
[----:B------:R-:W-:Y:S02]  /*6080*/  @P1 LOP3.LUT R2, R2, 0x1, RZ, 0xc0, !PT ;  /* 0x0000000102021812 */ /* 0x000fe400078ec0ff */
[----:B------:R-:W-:Y:S02]  /*6090*/  CS2R R66, SRZ ;  /* 0x0000000000427805 */ /* 0x000fe4000001ff00 */
[----:B-1----:R-:W-:Y:S02]  /*60a0*/  SHF.L.U32 R0, R89, 0x1f, RZ ;  /* 0x0000001f59007819 */ /* 0x002fe400000006ff */
[----:B------:R-:W-:Y:S02]  /*60b0*/  CS2R R64, SRZ ;  /* 0x0000000000407805 */ /* 0x000fe4000001ff00 */
[----:B------:R-:W-:Y:S02]  /*60c0*/  ISETP.NE.U32.OR P5, PT, R2, 0x1, !P1 ;  /* 0x000000010200780c */ /* 0x000fe40004fa5470 */
[----:B------:R-:W-:Y:S02]  /*60d0*/  CS2R R58, SRZ ;  /* 0x00000000003a7805 */ /* 0x000fe4000001ff00 */
[----:B------:R-:W-:Y:S02]  /*60e0*/  PLOP3.LUT P2, PT, PT, PT, UP1, 0x80, 0x8 ;  /* 0x000000000008781c */ /* 0x000fe40003f4f018 */
[----:B------:R-:W-:Y:S02]  /*60f0*/  CS2R R56, SRZ ;  /* 0x0000000000387805 */ /* 0x000fe4000001ff00 */
[----:B------:R-:W-:Y:S02]  /*6100*/  LOP3.LUT P4, R85, R80, 0xff, RZ, 0xc0, !PT ;  /* 0x000000ff50557812 */ /* 0x000fe4000788c0ff */
[----:B------:R-:W-:Y:S02]  /*6110*/  CS2R R50, SRZ ;  /* 0x0000000000327805 */ /* 0x000fe4000001ff00 */
[----:B------:R-:W-:Y:S02]  /*6120*/  SEL R2, RZ, 0xffffffff, P3 ;  /* 0xffffffffff027807 */ /* 0x000fe40001800000 */
[----:B------:R-:W-:Y:S02]  /*6130*/  CS2R R48, SRZ ;  /* 0x0000000000307805 */ /* 0x000fe4000001ff00 */
[----:B------:R-:W-:Y:S02]  /*6140*/  P2R R98, PR, RZ, 0x20 ;  /* 0x00000020ff627803 */ /* 0x000fe40000000000 */
[----:B------:R-:W-:Y:S02]  /*6150*/  @P5 SHF.L.U32 R4, R90, 0x1f, RZ ;  /* 0x0000001f5a045819 */ /* 0x000fe400000006ff */
[----:B------:R-:W-:Y:S02]  /*6160*/  @P2 SEL R2, R3, R2, !P4 ;  /* 0x0000000203022207 */ /* 0x000fe40006000000 */
[----:B------:R-:W1:Y:S02]  /*6170*/  @P5 SYNCS.PHASECHK.TRANS64.TRYWAIT P1, [UR44+0x60], R4 ;  /* 0x00006004ff0055a7 */ /* 0x000e64000802112c */
[----:B------:R-:W-:Y:S04]  /*6180*/  LOP3.LUT R2, R2, 0x1, RZ, 0xc0, !PT ;  /* 0x0000000102027812 */ /* 0x000fe800078ec0ff */
[----:B------:R-:W-:Y:S04]  /*6190*/  ISETP.NE.U32.AND P2, PT, R2, 0x1, PT ;  /* 0x000000010200780c */ /* 0x000fe80003f45070 */
[----:B------:R-:W-:Y:S01]  /*61a0*/  P2R R60, PR, RZ, 0x4 ;  /* 0x00000004ff3c7803 */ /* 0x000fe20000000000 */
[----:B------:R2:W4:Y:S01]  /*61b0*/  SYNCS.PHASECHK.TRANS64.TRYWAIT P0, [R99+URZ+0xd0], R0 ;  /* 0x0000d000630075a7 */ /* 0x00052200080011ff */
[----:B-1----:R-:W-:Y:S01]  /*61c0*/  @P5 SEL R47, RZ, 0x1, !P1 ;  /* 0x00000001ff2f5807 */ /* 0x002fe20004800000 */
[----:B--2---:R-:W-:Y:S06]  /*61d0*/  @!P5 BRA `(.L_x_100) ;  /* 0x000000000058d947 */ /* 0x004fec0003800000 */
[----:B------:R-:W-:Y:S01]  /*61e0*/  IMAD.MOV.U32 R75, RZ, RZ, RZ ;  /* 0x000000ffff4b7224 */ /* 0x000fe200078e00ff */
[----:B------:R-:W-:Y:S01]  /*61f0*/  ISETP.NE.AND P1, PT, R47, RZ, PT ;  /* 0x000000ff2f00720c */ /* 0x000fe20003f25270 */
[----:B------:R-:W-:Y:S01]  /*6200*/  BSSY B0, `(.L_x_101) ;  /* 0x000000c000007945 */ /* 0x000fe20003800000 */
[----:B------:R-:W-:Y:S02]  /*6210*/  CS2R R50, SRZ ;  /* 0x0000000000327805 */ /* 0x000fe4000001ff00 */
[----:B------:R-:W-:Y:S02]  /*6220*/  CS2R R48, SRZ ;  /* 0x0000000000307805 */ /* 0x000fe4000001ff00 */
[----:B------:R-:W-:Y:S02]  /*6230*/  CS2R R58, SRZ ;  /* 0x00000000003a7805 */ /* 0x000fe4000001ff00 */
[----:B------:R-:W-:Y:S02]  /*6240*/  CS2R R56, SRZ ;  /* 0x0000000000387805 */ /* 0x000fe4000001ff00 */
[----:B------:R-:W-:Y:S02]  /*6250*/  CS2R R66, SRZ ;  /* 0x0000000000427805 */ /* 0x000fe4000001ff00 */
[----:B------:R-:W-:Y:S02]  /*6260*/  CS2R R64, SRZ ;  /* 0x0000000000407805 */ /* 0x000fe4000001ff00 */
[----:B------:R-:W-:Y:S01]  /*6270*/  CS2R R72, SRZ ;  /* 0x0000000000487805 */ /* 0x000fe2000001ff00 */
[----:B------:R-:W-:Y:S06]  /*6280*/  @P1 BRA `(.L_x_102) ;  /* 0x00000000000c1947 */ /* 0x000fec0003800000 */
[----:B------:R-:W-:Y:S04]  /*6290*/  SHF.L.U32 R3, R90, 0x1f, RZ ;  /* 0x0000001f5a037819 */ /* 0x000fe800000006ff */
[----:B------:R-:W1:Y:S02]  /*62a0*/  SYNCS.PHASECHK.TRANS64.TRYWAIT P1, [UR44+0x60], R3 ;  /* 0x00006003ff0075a7 */ /* 0x000e64000802112c */
[----:B-1----:R-:W-:Y:S05]  /*62b0*/  @!P1 BRA `(.L_x_103) ;  /* 0x0000003c00a89947 */ /* 0x002fea0003800000 */
.L_x_102:
[----:B------:R-:W-:Y:S05]  /*62c0*/  BSYNC B0 ;  /* 0x0000000000007941 */ /* 0x000fea0003800000 */
.L_x_101:
[----:B------:R-:W-:Y:S01]  /*62d0*/  ISETP.NE.AND P1, PT, R60, RZ, PT ;  /* 0x000000ff3c00720c */ /* 0x000fe20003f25270 */
[----:B------:R-:W-:Y:S11]  /*62e0*/  HFMA2 R46, -RZ, RZ, 0, 5.9604644775390625e-08 ;  /* 0x00000001ff2e7431 */ /* 0x000ff600000001ff */
[----:B------:R-:W-:Y:S01]  /*62f0*/  @!UPT UIADD3 URZ, UPT, UPT, URZ, URZ, URZ ;  /* 0x000000fffffff290 */ /* 0x000fe2000fffe0ff */
[----:B------:R2:W1:Y:S04]  /*6300*/  @P1 LDS.128 R48, [R93] ;  /* 0x000000005d301984 */ /* 0x0004680000000c00 */
[----:B------:R2:W1:Y:S04]  /*6310*/  @P1 LDS.128 R56, [R92+0x10] ;  /* 0x000010005c381984 */ /* 0x0004680000000c00 */
[----:B------:R2:W1:Y:S04]  /*6320*/  @P1 LDS.128 R64, [R91+0x20] ;  /* 0x000020005b401984 */ /* 0x0004680000000c00 */
[----:B------:R2:W1:Y:S02]  /*6330*/  @P1 LDS.128 R72, [R87+0x30] ;  /* 0x0000300057481984 */ /* 0x0004640000000c00 */
.L_x_100:
[----:B------:R-:W-:Y:S05]  /*6340*/  BSYNC B1 ;  /* 0x0000000000017941 */ /* 0x000fea0003800000 */
.L_x_99:
[----:B-1----:R-:W-:Y:S04]  /*6350*/  SHF.R.U32.HI R2, RZ, 0x15, R39 ;  /* 0x00000015ff027819 */ /* 0x002fe80000011627 */
[----:B------:R-:W-:Y:S01]  /*6360*/  LOP3.LUT P1, RZ, R2, 0x3, R81, 0x48, !PT ;  /* 0x0000000302ff7812 */ /* 0x000fe20007824851 */
[----:B------:R-:W-:Y:S01]  /*6370*/  @!UPT UIADD3 URZ, UPT, UPT, URZ, URZ, URZ ;  /* 0x000000fffffff290 */ /* 0x000fe2000fffe0ff */
[----:B----4-:R-:W-:Y:S11]  /*6380*/  @P0 BRA `(.L_x_104) ;  /* 0x0000000000080947 */ /* 0x010ff60003800000 */
[----:B------:R-:W1:Y:S02]  /*6390*/  SYNCS.PHASECHK.TRANS64.TRYWAIT P0, [R99+URZ+0xd0], R0 ;  /* 0x0000d000630075a7 */ /* 0x000e6400080011ff */
[----:B-1----:R-:W-:Y:S05]  /*63a0*/  @!P0 BRA `(.L_x_105) ;  /* 0x0000003c00848947 */ /* 0x002fea0003800000 */
.L_x_104:
[----:B------:R-:W-:Y:S05]  /*63b0*/  @!P1 BRA `(.L_x_106) ;  /* 0x0000000000409947 */ /* 0x000fea0003800000 */
[----:B------:R-:W4:Y:S01]  /*63c0*/  LDCU.64 UR8, c[0x4][0x70] ;  /* 0x01000e00ff0877ac */ /* 0x000f220008000a00 */
[----:B------:R-:W-:Y:S01]  /*63d0*/  MOV R3, 0x0 ;  /* 0x0000000000037802 */ /* 0x000fe20000000f00 */
[----:B------:R-:W-:Y:S02]  /*63e0*/  HFMA2 R12, -RZ, RZ, 0, 5.9604644775390625e-08 ;  /* 0x00000001ff0c7431 */ /* 0x000fe400000001ff */
[----:B------:R-:W-:Y:S02]  /*63f0*/  IMAD.MOV.U32 R8, RZ, RZ, 0x192 ;  /* 0x00000192ff087424 */ /* 0x000fe400078e00ff */
[----:B------:R-:W-:Y:S01]  /*6400*/  IMAD.MOV.U32 R13, RZ, RZ, RZ ;  /* 0x000000ffff0d7224 */ /* 0x000fe200078e00ff */
[----:B------:R-:W5:Y:S01]  /*6410*/  LDCU.64 UR6, c[0x4][0x78] ;  /* 0x01000f00ff0677ac */ /* 0x000f620008000a00 */
[----:B------:R-:W1:Y:S01]  /*6420*/  LDC.64 R2, c[0x4][R3] ;  /* 0x0100000003027b82 */ /* 0x000e620000000a00 */
[----:B------:R-:W2:Y:S01]  /*6430*/  LDCU.64 UR4, c[0x4][0x10] ;  /* 0x01000200ff0477ac */ /* 0x000ea20008000a00 */
[----:B----4-:R-:W-:Y:S01]  /*6440*/  MOV R5, UR9 ;  /* 0x0000000900057c02 */ /* 0x010fe20008000f00 */
[----:B------:R-:W-:Y:S01]  /*6450*/  IMAD.U32 R4, RZ, RZ, UR8 ;  /* 0x00000008ff047e24 */ /* 0x000fe2000f8e00ff */
[----:B-----5:R-:W-:Y:S01]  /*6460*/  MOV R7, UR7 ;  /* 0x0000000700077c02 */ /* 0x020fe20008000f00 */
[----:B------:R-:W-:Y:S01]  /*6470*/  IMAD.U32 R6, RZ, RZ, UR6 ;  /* 0x00000006ff067e24 */ /* 0x000fe2000f8e00ff */
[----:B--2---:R-:W-:Y:S01]  /*6480*/  MOV R11, UR5 ;  /* 0x00000005000b7c02 */ /* 0x004fe20008000f00 */
[----:B------:R-:W-:Y:S02]  /*6490*/  IMAD.U32 R10, RZ, RZ, UR4 ;  /* 0x00000004ff0a7e24 */ /* 0x000fe4000f8e00ff */
[----:B------:R-:W-:Y:S07]  /*64a0*/  LEPC R20, `(.L_x_106) ;  /* 0x000000001014794e */ /* 0x000fee0000000000 */
[----:B-1-3--:R-:W-:Y:S05]  /*64b0*/  CALL.ABS.NOINC R2 ;  /* 0x0000000002007343 */ /* 0x00afea0003c00000 */
.L_x_106:
[----:B------:R-:W-:Y:S05]  /*64c0*/  WARPSYNC.ALL ;  /* 0x0000000000007948 */ /* 0x000fea0003800000 */
[----:B------:R-:W-:Y:S01]  /*64d0*/  R2UR UR4, R39 ;  /* 0x00000000270472ca */ /* 0x000fe200000e0000 */
[--C-:B------:R-:W-:Y:S01]  /*64e0*/  HADD2.F32 R40, -RZ, R48.reuse.H0_H0 ;  /* 0x20000030ff287230 */ /* 0x100fe20000004100 */
[----:B------:R-:W-:Y:S01]  /*64f0*/  ISETP.NE.AND P0, PT, R95, RZ, PT ;  /* 0x000000ff5f00720c */ /* 0x000fe20003f05270 */
[----:B------:R-:W-:Y:S01]  /*6500*/  HADD2.F32 R43, -RZ, R48.H1_H1 ;  /* 0x30000030ff2b7230 */ /* 0x000fe20000004100 */
[----:B------:R-:W-:Y:S01]  /*6510*/  BSSY.RECONVERGENT B0, `(.L_x_107) ;  /* 0x0000086000007945 */ /* 0x000fe20003800200 */
[----:B------:R-:W-:Y:S02]  /*6520*/  HADD2.F32 R42, -RZ, R49.H0_H0 ;  /* 0x20000031ff2a7230 */ /* 0x000fe40000004100 */
[----:B------:R-:W-:Y:S02]  /*6530*/  HADD2.F32 R45, -RZ, R51.H0_H0 ;  /* 0x20000033ff2d7230 */ /* 0x000fe40000004100 */
[----:B------:R-:W-:Y:S04]  /*6540*/  HADD2.F32 R44, -RZ, R75.H1_H1 ;  /* 0x3000004bff2c7230 */ /* 0x000fe80000004100 */
[----:B------:R-:W1:Y:S02]  /*6550*/  LDTM.x32 R4, tmem[UR4] ;  /* 0x00000004000479ee */ /* 0x000e6400082c0000 */
[C---:B-1-3--:R-:W-:Y:S01]  /*6560*/  FMUL R0, R38.reuse, R4 ;  /* 0x0000000426007220 */ /* 0x04afe20000400000 */
[C---:B------:R-:W-:Y:S01]  /*6570*/  FMUL R2, R38.reuse, R5 ;  /* 0x0000000526027220 */ /* 0x040fe20000400000 */
[C---:B------:R-:W-:Y:S01]  /*6580*/  FMUL R3, R38.reuse, R6 ;  /* 0x0000000626037220 */ /* 0x040fe20000400000 */
[C---:B------:R-:W-:Y:S01]  /*6590*/  FMUL R7, R38.reuse, R7 ;  /* 0x0000000726077220 */ /* 0x040fe20000400000 */
[C---:B------:R-:W-:Y:S01]  /*65a0*/  FFMA R0, R41.reuse, R40, R0 ;  /* 0x0000002829007223 */ /* 0x040fe20000000000 */
[----:B------:R-:W-:Y:S02]  /*65b0*/  HADD2.F32 R40, -RZ, R49.H1_H1 ;  /* 0x30000031ff287230 */ /* 0x000fe40000004100 */
[C---:B------:R-:W-:Y:S01]  /*65c0*/  FFMA R2, R41.reuse, R43, R2 ;  /* 0x0000002b29027223 */ /* 0x040fe20000000002 */
[C---:B------:R-:W-:Y:S01]  /*65d0*/  FFMA R3, R41.reuse, R42, R3 ;  /* 0x0000002a29037223 */ /* 0x040fe20000000003 */
[--C-:B------:R-:W-:Y:S02]  /*65e0*/  HADD2.F32 R43, -RZ, R50.reuse.H0_H0 ;  /* 0x20000032ff2b7230 */ /* 0x100fe40000004100 */
[----:B------:R-:W-:Y:S01]  /*65f0*/  FMUL R4, R38, R8 ;  /* 0x0000000826047220 */ /* 0x000fe20000400000 */
[----:B------:R-:W-:Y:S01]  /*6600*/  HADD2.F32 R42, -RZ, R50.H1_H1 ;  /* 0x30000032ff2a7230 */ /* 0x000fe20000004100 */
[----:B------:R-:W-:Y:S01]  /*6610*/  F2FP.F16.F32.PACK_AB R52, R2, R0 ;  /* 0x000000000234723e */ /* 0x000fe200000000ff */
[C---:B------:R-:W-:Y:S01]  /*6620*/  FFMA R7, R41.reuse, R40, R7 ;  /* 0x0000002829077223 */ /* 0x040fe20000000007 */
[----:B------:R-:W-:Y:S01]  /*6630*/  FFMA R4, R41, R43, R4 ;  /* 0x0000002b29047223 */ /* 0x000fe20000000004 */
[C---:B------:R-:W-:Y:S01]  /*6640*/  FMUL R5, R38.reuse, R9 ;  /* 0x0000000926057220 */ /* 0x040fe20000400000 */
[C---:B------:R-:W-:Y:S01]  /*6650*/  FMUL R6, R38.reuse, R10 ;  /* 0x0000000a26067220 */ /* 0x040fe20000400000 */
[----:B------:R-:W-:Y:S01]  /*6660*/  HADD2.F32 R40, -RZ, R51.H1_H1 ;  /* 0x30000033ff287230 */ /* 0x000fe20000004100 */
[----:B------:R-:W-:Y:S01]  /*6670*/  F2FP.F16.F32.PACK_AB R53, R7, R3 ;  /* 0x000000030735723e */ /* 0x000fe200000000ff */
[C---:B------:R-:W-:Y:S01]  /*6680*/  FFMA R5, R41.reuse, R42, R5 ;  /* 0x0000002a29057223 */ /* 0x040fe20000000005 */
[----:B------:R-:W-:Y:S01]  /*6690*/  FFMA R6, R41, R45, R6 ;  /* 0x0000002d29067223 */ /* 0x000fe20000000006 */
[C---:B------:R-:W-:Y:S01]  /*66a0*/  FMUL R11, R38.reuse, R11 ;  /* 0x0000000b260b7220 */ /* 0x040fe20000400000 */
[--C-:B------:R-:W-:Y:S02]  /*66b0*/  HADD2.F32 R43, -RZ, R56.reuse.H0_H0 ;  /* 0x20000038ff2b7230 */ /* 0x100fe40000004100 */
[C---:B------:R-:W-:Y:S01]  /*66c0*/  FMUL R8, R38.reuse, R12 ;  /* 0x0000000c26087220 */ /* 0x040fe20000400000 */
[----:B------:R-:W-:Y:S01]  /*66d0*/  F2FP.F16.F32.PACK_AB R54, R5, R4 ;  /* 0x000000040536723e */ /* 0x000fe200000000ff */
[C---:B------:R-:W-:Y:S01]  /*66e0*/  FFMA R11, R41.reuse, R40, R11 ;  /* 0x00000028290b7223 */ /* 0x040fe2000000000b */
[----:B------:R-:W-:Y:S02]  /*66f0*/  HADD2.F32 R40, -RZ, R56.H1_H1 ;  /* 0x30000038ff287230 */ /* 0x000fe40000004100 */
[----:B------:R-:W-:Y:S01]  /*6700*/  FFMA R8, R41, R43, R8 ;  /* 0x0000002b29087223 */ /* 0x000fe20000000008 */
[C---:B------:R-:W-:Y:S01]  /*6710*/  FMUL R9, R38.reuse, R13 ;  /* 0x0000000d26097220 */ /* 0x040fe20000400000 */
[--C-:B------:R-:W-:Y:S01]  /*6720*/  HADD2.F32 R45, -RZ, R57.reuse.H0_H0 ;  /* 0x20000039ff2d7230 */ /* 0x100fe20000004100 */
[----:B------:R-:W-:Y:S01]  /*6730*/  F2FP.F16.F32.PACK_AB R55, R11, R6 ;  /* 0x000000060b37723e */ /* 0x000fe200000000ff */
[C---:B------:R-:W-:Y:S01]  /*6740*/  FMUL R10, R38.reuse, R14 ;  /* 0x0000000e260a7220 */ /* 0x040fe20000400000 */
[----:B------:R-:W-:Y:S02]  /*6750*/  HADD2.F32 R42, -RZ, R57.H1_H1 ;  /* 0x30000039ff2a7230 */ /* 0x000fe40000004100 */
[C---:B------:R-:W-:Y:S01]  /*6760*/  FFMA R9, R41.reuse, R40, R9 ;  /* 0x0000002829097223 */ /* 0x040fe20000000009 */
[C---:B------:R-:W-:Y:S01]  /*6770*/  FMUL R15, R38.reuse, R15 ;  /* 0x0000000f260f7220 */ /* 0x040fe20000400000 */
[----:B------:R1:W-:Y:S01]  /*6780*/  STS.128 [R93], R52 ;  /* 0x000000345d007388 */ /* 0x0003e20000000c00 */
[----:B------:R-:W-:Y:S01]  /*6790*/  FFMA R10, R41, R45, R10 ;  /* 0x0000002d290a7223 */ /* 0x000fe2000000000a */
[--C-:B------:R-:W-:Y:S01]  /*67a0*/  HADD2.F32 R40, -RZ, R58.reuse.H0_H0 ;  /* 0x2000003aff287230 */ /* 0x100fe20000004100 */
[----:B------:R-:W-:Y:S01]  /*67b0*/  F2FP.F16.F32.PACK_AB R68, R9, R8 ;  /* 0x000000080944723e */ /* 0x000fe200000000ff */
[----:B------:R-:W-:Y:S01]  /*67c0*/  FFMA R15, R41, R42, R15 ;  /* 0x0000002a290f7223 */ /* 0x000fe2000000000f */
[C---:B------:R-:W-:Y:S01]  /*67d0*/  FMUL R12, R38.reuse, R16 ;  /* 0x00000010260c7220 */ /* 0x040fe20000400000 */
[----:B------:R-:W-:Y:S02]  /*67e0*/  HADD2.F32 R42, -RZ, R58.H1_H1 ;  /* 0x3000003aff2a7230 */ /* 0x000fe40000004100 */
[C---:B------:R-:W-:Y:S01]  /*67f0*/  FMUL R13, R38.reuse, R17 ;  /* 0x00000011260d7220 */ /* 0x040fe20000400000 */
[--C-:B------:R-:W-:Y:S01]  /*6800*/  HADD2.F32 R43, -RZ, R59.reuse.H0_H0 ;  /* 0x2000003bff2b7230 */ /* 0x100fe20000004100 */
[----:B------:R-:W-:Y:S01]  /*6810*/  F2FP.F16.F32.PACK_AB R69, R15, R10 ;  /* 0x0000000a0f45723e */ /* 0x000fe200000000ff */
[C---:B------:R-:W-:Y:S01]  /*6820*/  FFMA R12, R41.reuse, R40, R12 ;  /* 0x00000028290c7223 */ /* 0x040fe2000000000c */
[C---:B------:R-:W-:Y:S01]  /*6830*/  FFMA R13, R41.reuse, R42, R13 ;  /* 0x0000002a290d7223 */ /* 0x040fe2000000000d */
[C---:B------:R-:W-:Y:S01]  /*6840*/  FMUL R14, R38.reuse, R18 ;  /* 0x00000012260e7220 */ /* 0x040fe20000400000 */
[----:B------:R-:W-:Y:S02]  /*6850*/  HADD2.F32 R40, -RZ, R59.H1_H1 ;  /* 0x3000003bff287230 */ /* 0x000fe40000004100 */
[C---:B------:R-:W-:Y:S01]  /*6860*/  FMUL R19, R38.reuse, R19 ;  /* 0x0000001326137220 */ /* 0x040fe20000400000 */
[C---:B------:R-:W-:Y:S01]  /*6870*/  FMUL R16, R38.reuse, R20 ;  /* 0x0000001426107220 */ /* 0x040fe20000400000 */
[C---:B------:R-:W-:Y:S01]  /*6880*/  FFMA R14, R41.reuse, R43, R14 ;  /* 0x0000002b290e7223 */ /* 0x040fe2000000000e */
[--C-:B------:R-:W-:Y:S02]  /*6890*/  HADD2.F32 R43, -RZ, R64.reuse.H0_H0 ;  /* 0x20000040ff2b7230 */ /* 0x100fe40000004100 */
[C---:B------:R-:W-:Y:S01]  /*68a0*/  FFMA R19, R41.reuse, R40, R19 ;  /* 0x0000002829137223 */ /* 0x040fe20000000013 */
[----:B------:R-:W-:Y:S02]  /*68b0*/  HADD2.F32 R42, -RZ, R64.H1_H1 ;  /* 0x30000040ff2a7230 */ /* 0x000fe40000004100 */
[C---:B------:R-:W-:Y:S01]  /*68c0*/  FMUL R17, R38.reuse, R21 ;  /* 0x0000001526117220 */ /* 0x040fe20000400000 */
[--C-:B------:R-:W-:Y:S02]  /*68d0*/  HADD2.F32 R45, -RZ, R65.reuse.H0_H0 ;  /* 0x20000041ff2d7230 */ /* 0x100fe40000004100 */
[C---:B------:R-:W-:Y:S01]  /*68e0*/  FMUL R18, R38.reuse, R22 ;  /* 0x0000001626127220 */ /* 0x040fe20000400000 */
[----:B------:R-:W-:Y:S02]  /*68f0*/  HADD2.F32 R40, -RZ, R65.H1_H1 ;  /* 0x30000041ff287230 */ /* 0x000fe40000004100 */
[C---:B------:R-:W-:Y:S01]  /*6900*/  FMUL R23, R38.reuse, R23 ;  /* 0x0000001726177220 */ /* 0x040fe20000400000 */
[C---:B------:R-:W-:Y:S01]  /*6910*/  FFMA R16, R41.reuse, R43, R16 ;  /* 0x0000002b29107223 */ /* 0x040fe20000000010 */
[C---:B------:R-:W-:Y:S01]  /*6920*/  FFMA R17, R41.reuse, R42, R17 ;  /* 0x0000002a29117223 */ /* 0x040fe20000000011 */
[C---:B------:R-:W-:Y:S01]  /*6930*/  FFMA R18, R41.reuse, R45, R18 ;  /* 0x0000002d29127223 */ /* 0x040fe20000000012 */
[C---:B------:R-:W-:Y:S01]  /*6940*/  FFMA R23, R41.reuse, R40, R23 ;  /* 0x0000002829177223 */ /* 0x040fe20000000017 */
[--C-:B------:R-:W-:Y:S02]  /*6950*/  HADD2.F32 R43, -RZ, R66.reuse.H0_H0 ;  /* 0x20000042ff2b7230 */ /* 0x100fe40000004100 */
[C---:B------:R-:W-:Y:S01]  /*6960*/  FMUL R20, R38.reuse, R24 ;  /* 0x0000001826147220 */ /* 0x040fe20000400000 */
        /* <DEDUP_REMOVED lines=9> */
[----:B------:R-:W-:Y:S01]  /*6a00*/  FFMA R27, R41, R42, R27 ;  /* 0x0000002a291b7223 */ /* 0x000fe2000000001b */
[--C-:B------:R-:W-:Y:S02]  /*6a10*/  HADD2.F32 R40, -RZ, R72.reuse.H0_H0 ;  /* 0x20000048ff287230 */ /* 0x100fe40000004100 */
[C---:B------:R-:W-:Y:S01]  /*6a20*/  FMUL R24, R38.reuse, R28 ;  /* 0x0000001c26187220 */ /* 0x040fe20000400000 */
[----:B------:R-:W-:Y:S02]  /*6a30*/  HADD2.F32 R42, -RZ, R72.H1_H1 ;  /* 0x30000048ff2a7230 */ /* 0x000fe40000004100 */
[C---:B------:R-:W-:Y:S01]  /*6a40*/  FMUL R25, R38.reuse, R29 ;  /* 0x0000001d26197220 */ /* 0x040fe20000400000 */
[--C-:B------:R-:W-:Y:S02]  /*6a50*/  HADD2.F32 R43, -RZ, R73.reuse.H0_H0 ;  /* 0x20000049ff2b7230 */ /* 0x100fe40000004100 */
[C---:B------:R-:W-:Y:S01]  /*6a60*/  FMUL R26, R38.reuse, R30 ;  /* 0x0000001e261a7220 */ /* 0x040fe20000400000 */
[----:B------:R-:W-:Y:S01]  /*6a70*/  F2FP.F16.F32.PACK_AB R70, R13, R12 ;  /* 0x0000000c0d46723e */ /* 0x000fe200000000ff */
[----:B------:R-:W-:Y:S01]  /*6a80*/  FFMA R24, R41, R40, R24 ;  /* 0x0000002829187223 */ /* 0x000fe20000000018 */
[----:B------:R-:W-:Y:S01]  /*6a90*/  F2FP.F16.F32.PACK_AB R71, R19, R14 ;  /* 0x0000000e1347723e */ /* 0x000fe200000000ff */
[C---:B------:R-:W-:Y:S01]  /*6aa0*/  FFMA R25, R41.reuse, R42, R25 ;  /* 0x0000002a29197223 */ /* 0x040fe20000000019 */
[C---:B------:R-:W-:Y:S01]  /*6ab0*/  FFMA R26, R41.reuse, R43, R26 ;  /* 0x0000002b291a7223 */ /* 0x040fe2000000001a */
[----:B------:R-:W-:Y:S02]  /*6ac0*/  HADD2.F32 R40, -RZ, R73.H1_H1 ;  /* 0x30000049ff287230 */ /* 0x000fe40000004100 */
[C---:B------:R-:W-:Y:S01]  /*6ad0*/  FMUL R31, R38.reuse, R31 ;  /* 0x0000001f261f7220 */ /* 0x040fe20000400000 */
[----:B------:R1:W-:Y:S01]  /*6ae0*/  STS.128 [R92+0x10], R68 ;  /* 0x000010445c007388 */ /* 0x0003e20000000c00 */
[--C-:B------:R-:W-:Y:S02]  /*6af0*/  HADD2.F32 R43, -RZ, R74.reuse.H0_H0 ;  /* 0x2000004aff2b7230 */ /* 0x100fe40000004100 */
[C---:B------:R-:W-:Y:S01]  /*6b00*/  FMUL R28, R38.reuse, R32 ;  /* 0x00000020261c7220 */ /* 0x040fe20000400000 */
[----:B------:R-:W-:Y:S02]  /*6b10*/  HADD2.F32 R42, -RZ, R74.H1_H1 ;  /* 0x3000004aff2a7230 */ /* 0x000fe40000004100 */
[C---:B------:R-:W-:Y:S01]  /*6b20*/  FMUL R29, R38.reuse, R33 ;  /* 0x00000021261d7220 */ /* 0x040fe20000400000 */
[----:B------:R-:W-:Y:S02]  /*6b30*/  HADD2.F32 R45, -RZ, R75.H0_H0 ;  /* 0x2000004bff2d7230 */ /* 0x000fe40000004100 */
[C---:B------:R-:W-:Y:S01]  /*6b40*/  FMUL R30, R38.reuse, R34 ;  /* 0x00000022261e7220 */ /* 0x040fe20000400000 */
[----:B------:R-:W-:Y:S01]  /*6b50*/  FFMA R31, R41, R40, R31 ;  /* 0x00000028291f7223 */ /* 0x000fe2000000001f */
[----:B------:R-:W-:Y:S01]  /*6b60*/  FMUL R35, R38, R35 ;  /* 0x0000002326237220 */ /* 0x000fe20000400000 */
[----:B------:R-:W-:Y:S01]  /*6b70*/  F2FP.F16.F32.PACK_AB R100, R17, R16 ;  /* 0x000000101164723e */ /* 0x000fe200000000ff */
[----:B------:R-:W-:Y:S01]  /*6b80*/  FFMA R28, R41, R43, R28 ;  /* 0x0000002b291c7223 */ /* 0x000fe2000000001c */
[----:B------:R-:W-:Y:S01]  /*6b90*/  F2FP.F16.F32.PACK_AB R101, R23, R18 ;  /* 0x000000121765723e */ /* 0x000fe200000000ff */
[----:B------:R-:W-:Y:S01]  /*6ba0*/  FFMA R29, R41, R42, R29 ;  /* 0x0000002a291d7223 */ /* 0x000fe2000000001d */
[----:B------:R-:W-:Y:S01]  /*6bb0*/  F2FP.F16.F32.PACK_AB R102, R21, R20 ;  /* 0x000000141566723e */ /* 0x000fe200000000ff */
[----:B------:R-:W-:Y:S01]  /*6bc0*/  FFMA R30, R41, R45, R30 ;  /* 0x0000002d291e7223 */ /* 0x000fe2000000001e */
[----:B------:R-:W-:Y:S01]  /*6bd0*/  F2FP.F16.F32.PACK_AB R103, R27, R22 ;  /* 0x000000161b67723e */ /* 0x000fe200000000ff */
[----:B------:R-:W-:Y:S01]  /*6be0*/  FFMA R35, R41, R44, R35 ;  /* 0x0000002c29237223 */ /* 0x000fe20000000023 */
[----:B------:R-:W-:Y:S02]  /*6bf0*/  F2FP.F16.F32.PACK_AB R104, R25, R24 ;  /* 0x000000181968723e */ /* 0x000fe400000000ff */
[----:B------:R-:W-:Y:S01]  /*6c00*/  F2FP.F16.F32.PACK_AB R105, R31, R26 ;  /* 0x0000001a1f69723e */ /* 0x000fe200000000ff */
[----:B------:R1:W-:Y:S01]  /*6c10*/  STS.128 [R91+0x20], R100 ;  /* 0x000020645b007388 */ /* 0x0003e20000000c00 */
[----:B------:R-:W-:Y:S02]  /*6c20*/  F2FP.F16.F32.PACK_AB R106, R29, R28 ;  /* 0x0000001c1d6a723e */ /* 0x000fe400000000ff */
[----:B------:R-:W-:Y:S05]  /*6c30*/  F2FP.F16.F32.PACK_AB R107, R35, R30 ;  /* 0x0000001e236b723e */ /* 0x000fea00000000ff */
[----:B------:R1:W-:Y:S01]  /*6c40*/  STS.128 [R87+0x30], R104 ;  /* 0x0000306857007388 */ /* 0x0003e20000000c00 */
[----:B------:R-:W-:Y:S01]  /*6c50*/  @!PT LDS RZ, [RZ] ;  /* 0x00000000fffff984 */ /* 0x000fe20000000800 */
[----:B------:R-:W-:Y:S01]  /*6c60*/  @!PT LDS RZ, [RZ] ;  /* 0x00000000fffff984 */ /* 0x000fe20000000800 */
[----:B------:R-:W-:Y:S01]  /*6c70*/  @!PT LDS RZ, [RZ] ;  /* 0x00000000fffff984 */ /* 0x000fe20000000800 */
[----:B------:R-:W-:Y:S01]  /*6c80*/  @!PT LDS RZ, [RZ] ;  /* 0x00000000fffff984 */ /* 0x000fe20000000800 */
[----:B------:R3:W-:Y:S07]  /*6c90*/  MEMBAR.ALL.CTA ;  /* 0x0000000000007992 */ /* 0x0007ee0000008000 */
[----:B---3--:R-:W3:Y:S02]  /*6ca0*/  FENCE.VIEW.ASYNC.S ;  /* 0x00000000000073c6 */ /* 0x008ee40000000000 */
[----:B---3--:R-:W-:Y:S06]  /*6cb0*/  BAR.SYNC.DEFER_BLOCKING 0x1, 0x80 ;  /* 0x0042000000007b1d */ /* 0x008fec0000010000 */
[----:B------:R-:W-:Y:S05]  /*6cc0*/  @P0 BRA `(.L_x_108) ;  /* 0x0000000000280947 */ /* 0x000fea0003800000 */
[----:B------:R-:W3:Y:S01]  /*6cd0*/  LDCU.64 UR6, c[0x0][0x348] ;  /* 0x00006900ff0677ac */ /* 0x000ee20008000a00 */
[----:B------:R-:W-:Y:S01]  /*6ce0*/  UIADD3 UR4, UPT, UPT, UR44, 0x200, URZ ;  /* 0x000002002c047890 */ /* 0x000fe2000fffe0ff */
[----:B------:R-:W-:Y:S05]  /*6cf0*/  UMOV UR51, UR36 ;  /* 0x0000002400337c82 */ /* 0x000fea0008000000 */
[----:B------:R-:W-:Y:S04]  /*6d00*/  MOV R84, UR4 ;  /* 0x0000000400547c02 */ /* 0x000fe80008000f00 */
[----:B------:R-:W-:Y:S01]  /*6d10*/  R2UR UR48, R84 ;  /* 0x00000000543072ca */ /* 0x000fe200000e0000 */
[----:B---3--:R-:W-:Y:S04]  /*6d20*/  UIADD3 UR4, UP0, UPT, UR6, 0x680, URZ ;  /* 0x0000068006047890 */ /* 0x008fe8000ff1e0ff */
[----:B------:R-:W-:Y:S09]  /*6d30*/  UIADD3.X UR5, UPT, UPT, URZ, UR7, URZ, UP0, !UPT ;  /* 0x00000007ff057290 */ /* 0x000ff200087fe4ff */
[----:B------:R3:W-:Y:S01]  /*6d40*/  UTMASTG.3D [UR48], [UR4] ;  /* 0x00000030040073b5 */ /* 0x0007e20008010000 */
[----:B------:R0:W-:Y:S01]  /*6d50*/  UTMACMDFLUSH ;  /* 0x00000000000079b7 */ /* 0x0001e20000000000 */
[----:B---3--:R-:W-:Y:S04]  /*6d60*/  DEPBAR.LE SB0, 0x1 ;  /* 0x000080400000791a */ /* 0x008fe80000000000 */
.L_x_108:
[----:B------:R-:W-:Y:S05]  /*6d70*/  BSYNC.RECONVERGENT B0 ;  /* 0x0000000000007941 */ /* 0x000fea0003800200 */
.L_x_107:
[----:B------:R-:W-:Y:S01]  /*6d80*/  BAR.SYNC.DEFER_BLOCKING 0x1, 0x80 ;  /* 0x0042000000007b1d */ /* 0x000fe20000010000 */
[----:B------:R-:W-:Y:S01]  /*6d90*/  ISETP.NE.AND P1, PT, R98, RZ, PT ;  /* 0x000000ff6200720c */ /* 0x000fe20003f25270 */
[----:B------:R-:W-:Y:S01]  /*6da0*/  UISETP.NE.AND UP0, UPT, UR52, URZ, UPT ;  /* 0x000000ff3400728c */ /* 0x000fe2000bf05270 */
[----:B------:R-:W-:Y:S11]  /*6db0*/  LEA R3, R46, UR44, 0x3 ;  /* 0x0000002c2e037c11 */ /* 0x000ff6000f8e18ff */
[----:B------:R-:W-:Y:S01]  /*6dc0*/  @P1 SHF.L.U32 R2, R90, 0x1f, RZ ;  /* 0x0000001f5a021819 */ /* 0x000fe200000006ff */
[----:B------:R-:W-:Y:S06]  /*6dd0*/  BRA.U !UP0, `(.L_x_109) ;  /* 0x0000000108247547 */ /* 0x000fec000b800000 */
[----:B------:R-:W-:Y:S01]  /*6de0*/  IMAD.U32 R5, RZ, RZ, UR46 ;  /* 0x0000002eff057e24 */ /* 0x000fe2000f8e00ff */
[----:B------:R-:W-:Y:S01]  /*6df0*/  MOV R0, UR47 ;  /* 0x0000002f00007c02 */ /* 0x000fe20008000f00 */
[----:B------:R-:W-:Y:S03]  /*6e00*/  UIADD3 UR4, UPT, UPT, UR46, 0x1, URZ ;  /* 0x000000012e047890 */ /* 0x000fe6000fffe0ff */
[----:B------:R-:W-:Y:S01]  /*6e10*/  @P1 LEA R5, R5, UR44, 0x3 ;  /* 0x0000002c05051c11 */ /* 0x000fe2000f8e18ff */
[----:B------:R-:W-:Y:S04]  /*6e20*/  UISETP.NE.AND UP0, UPT, UR4, 0x4, UPT ;  /* 0x000000040400788c */ /* 0x000fe8000bf05270 */
[----:B------:R-:W-:Y:S01]  /*6e30*/  @P1 VIADD R5, R5, 0x80 ;  /* 0x0000008005051836 */ /* 0x000fe20000000000 */
[----:B------:R-:W-:Y:S04]  /*6e40*/  USEL UR46, UR4, URZ, UP0 ;  /* 0x000000ff042e7287 */ /* 0x000fe80008000000 */
[----:B------:R-:W-:Y:S04]  /*6e50*/  @P1 PRMT R0, R0, 0x654, R5 ;  /* 0x0000065400001816 */ /* 0x000fe80000000005 */
[----:B------:R3:W-:Y:S04]  /*6e60*/  @P1 SYNCS.ARRIVE.TRANS64.RED.A1T0 RZ, [R0+URZ], RZ ;  /* 0x000000ff00ff19a7 */ /* 0x0007e800081004ff */
.L_x_109:
[----:B------:R-:W4:Y:S01]  /*6e70*/  @P1 SYNCS.PHASECHK.TRANS64.TRYWAIT P0, [R3+URZ+0x60], R2 ;  /* 0x00006002030015a7 */ /* 0x000f2200080011ff */
[----:B------:R-:W-:Y:S01]  /*6e80*/  BSSY B1, `(.L_x_110) ;  /* 0x0000016000017945 */ /* 0x000fe20003800000 */
[----:B----4-:R-:W-:Y:S03]  /*6e90*/  @P1 SEL R47, RZ, 0x1, !P0 ;  /* 0x00000001ff2f1807 */ /* 0x010fe60004000000 */
[----:B------:R-:W-:Y:S05]  /*6ea0*/  @!P1 BRA `(.L_x_111) ;  /* 0x00000000004c9947 */ /* 0x000fea0003800000 */
[----:B------:R-:W-:Y:S01]  /*6eb0*/  ISETP.NE.AND P0, PT, R47, RZ, PT ;  /* 0x000000ff2f00720c */ /* 0x000fe20003f05270 */
[----:B------:R-:W-:Y:S01]  /*6ec0*/  BSSY B0, `(.L_x_112) ;  /* 0x000000b000007945 */ /* 0x000fe20003800000 */
[----:B------:R-:W-:Y:S11]  /*6ed0*/  ISETP.NE.AND P1, PT, R60, RZ, PT ;  /* 0x000000ff3c00720c */ /* 0x000ff60003f25270 */
[----:B------:R-:W-:Y:S02]  /*6ee0*/  @!UPT UIADD3 URZ, UPT, UPT, URZ, URZ, URZ ;  /* 0x000000fffffff290 */ /* 0x000fe4000fffe0ff */
[C---:B------:R-:W-:Y:S01]  /*6ef0*/  @P1 IMAD R6, R46.reuse, 0x2000, R93 ;  /* 0x000020002e061824 */ /* 0x040fe200078e025d */
[C---:B------:R-:W-:Y:S01]  /*6f00*/  @P1 LEA R4, R46.reuse, R91, 0xd ;  /* 0x0000005b2e041211 */ /* 0x040fe200078e68ff */
[C---:B------:R-:W-:Y:S02]  /*6f10*/  @P1 IMAD R5, R46.reuse, 0x2000, R92 ;  /* 0x000020002e051824 */ /* 0x040fe400078e025c */
[----:B------:R-:W-:Y:S01]  /*6f20*/  @P1 IMAD R2, R46, 0x2000, R87 ;  /* 0x000020002e021824 */ /* 0x000fe200078e0257 */
[----:B------:R-:W-:Y:S06]  /*6f30*/  @P0 BRA `(.L_x_113) ;  /* 0x00000000000c0947 */ /* 0x000fec0003800000 */
[----:B---3--:R-:W-:Y:S04]  /*6f40*/  SHF.L.U32 R0, R90, 0x1f, RZ ;  /* 0x0000001f5a007819 */ /* 0x008fe800000006ff */
[----:B------:R-:W3:Y:S02]  /*6f50*/  SYNCS.PHASECHK.TRANS64.TRYWAIT P0, [R3+URZ+0x60], R0 ;  /* 0x00006000030075a7 */ /* 0x000ee400080011ff */
[----:B---3--:R-:W-:Y:S05]  /*6f60*/  @!P0 BRA `(.L_x_114) ;  /* 0x0000003000a88947 */ /* 0x008fea0003800000 */
.L_x_113:
[----:B------:R-:W-:Y:S05]  /*6f70*/  BSYNC B0 ;  /* 0x0000000000007941 */ /* 0x000fea0003800000 */
.L_x_112:
[----:B------:R-:W-:Y:S02]  /*6f80*/  ISETP.NE.AND P0, PT, R60, RZ, PT ;  /* 0x000000ff3c00720c */ /* 0x000fe40003f05270 */
[----:B------:R-:W-:Y:S11]  /*6f90*/  IADD3 R46, PT, PT, R46, 0x1, RZ ;  /* 0x000000012e2e7810 */ /* 0x000ff60007ffe0ff */
[----:B------:R4:W1:Y:S04]  /*6fa0*/  @P0 LDS.128 R48, [R6] ;  /* 0x0000000006300984 */ /* 0x0008680000000c00 */
[----:B------:R4:W1:Y:S04]  /*6fb0*/  @P0 LDS.128 R56, [R5+0x10] ;  /* 0x0000100005380984 */ /* 0x0008680000000c00 */
[----:B------:R4:W1:Y:S04]  /*6fc0*/  @P0 LDS.128 R64, [R4+0x20] ;  /* 0x0000200004400984 */ /* 0x0008680000000c00 */
[----:B------:R4:W1:Y:S02]  /*6fd0*/  @P0 LDS.128 R72, [R2+0x30] ;  /* 0x0000300002480984 */ /* 0x0008640000000c00 */
.L_x_111:
[----:B------:R-:W-:Y:S05]  /*6fe0*/  BSYNC B1 ;  /* 0x0000000000017941 */ /* 0x000fea0003800000 */
.L_x_110:
[----:B---3--:R-:W-:Y:S05]  /*6ff0*/  VIADD R0, R39, 0x20 ;  /* 0x0000002027007836 */ /* 0x008fea0000000000 */
[----:B------:R-:W-:Y:S04]  /*7000*/  SHF.R.U32.HI R0, RZ, 0x15, R0 ;  /* 0x00000015ff007819 */ /* 0x000fe80000011600 */
[----:B------:R-:W-:Y:S11]  /*7010*/  LOP3.LUT P0, RZ, R0, 0x3, R81, 0x48, !PT ;  /* 0x0000000300ff7812 */ /* 0x000ff60007804851 */
[----:B------:R-:W-:Y:S02]  /*7020*/  @!UPT UIADD3 URZ, UPT, UPT, URZ, URZ, URZ ;  /* 0x000000fffffff290 */ /* 0x000fe4000fffe0ff */
[----:B------:R-:W-:Y:S05]  /*7030*/  @!P0 BRA `(.L_x_115) ;  /* 0x0000000000408947 */ /* 0x000fea0003800000 */
[----:B------:R-:W3:Y:S01]  /*7040*/  LDCU.64 UR8, c[0x4][0x70] ;  /* 0x01000e00ff0877ac */ /* 0x000ee20008000a00 */
[----:B------:R-:W-:Y:S01]  /*7050*/  MOV R3, 0x0 ;  /* 0x0000000000037802 */ /* 0x000fe20000000f00 */
[----:B------:R-:W-:Y:S02]  /*7060*/  HFMA2 R12, -RZ, RZ, 0, 5.9604644775390625e-08 ;  /* 0x00000001ff0c7431 */ /* 0x000fe400000001ff */
[----:B------:R-:W-:Y:S02]  /*7070*/  IMAD.MOV.U32 R8, RZ, RZ, 0x192 ;  /* 0x00000192ff087424 */ /* 0x000fe400078e00ff */
[----:B------:R-:W-:Y:S01]  /*7080*/  IMAD.MOV.U32 R13, RZ, RZ, RZ ;  /* 0x000000ffff0d7224 */ /* 0x000fe200078e00ff */
[----:B------:R-:W5:Y:S01]  /*7090*/  LDCU.64 UR6, c[0x4][0x78] ;  /* 0x01000f00ff0677ac */ /* 0x000f620008000a00 */
[----:B----4-:R-:W4:Y:S01]  /*70a0*/  LDC.64 R2, c[0x4][R3] ;  /* 0x0100000003027b82 */ /* 0x010f220000000a00 */
[----:B------:R-:W2:Y:S01]  /*70b0*/  LDCU.64 UR4, c[0x4][0x10] ;  /* 0x01000200ff0477ac */ /* 0x000ea20008000a00 */
[----:B---3--:R-:W-:Y:S01]  /*70c0*/  MOV R5, UR9 ;  /* 0x0000000900057c02 */ /* 0x008fe20008000f00 */
[----:B------:R-:W-:Y:S01]  /*70d0*/  IMAD.U32 R4, RZ, RZ, UR8 ;  /* 0x00000008ff047e24 */ /* 0x000fe2000f8e00ff */
[----:B-----5:R-:W-:Y:S01]  /*70e0*/  MOV R7, UR7 ;  /* 0x0000000700077c02 */ /* 0x020fe20008000f00 */
[----:B------:R-:W-:Y:S01]  /*70f0*/  IMAD.U32 R6, RZ, RZ, UR6 ;  /* 0x00000006ff067e24 */ /* 0x000fe2000f8e00ff */
[----:B--2---:R-:W-:Y:S01]  /*7100*/  MOV R11, UR5 ;  /* 0x00000005000b7c02 */ /* 0x004fe20008000f00 */
[----:B------:R-:W-:Y:S02]  /*7110*/  IMAD.U32 R10, RZ, RZ, UR4 ;  /* 0x00000004ff0a7e24 */ /* 0x000fe4000f8e00ff */
[----:B------:R-:W-:Y:S07]  /*7120*/  LEPC R20, `(.L_x_115) ;  /* 0x000000001014794e */ /* 0x000fee0000000000 */
[----:B-1--4-:R-:W-:Y:S05]  /*7130*/  CALL.ABS.NOINC R2 ;  /* 0x0000000002007343 */ /* 0x012fea0003c00000 */
.L_x_115:
[----:B------:R-:W-:Y:S05]  /*7140*/  WARPSYNC.ALL ;  /* 0x0000000000007948 */ /* 0x000fea0003800000 */
[----:B------:R-:W-:Y:S01]  /*7150*/  R2UR UR4, R39 ;  /* 0x00000000270472ca */ /* 0x000fe200000e0000 */
[--C-:B-1----:R-:W-:Y:S01]  /*7160*/  HADD2.F32 R40, -RZ, R48.reuse.H0_H0 ;  /* 0x20000030ff287230 */ /* 0x102fe20000004100 */
[----:B------:R-:W-:Y:S01]  /*7170*/  ISETP.NE.AND P6, PT, R98, RZ, PT ;  /* 0x000000ff6200720c */ /* 0x000fe20003fc5270 */
[----:B------:R-:W-:Y:S01]  /*7180*/  HADD2.F32 R43, -RZ, R48.H1_H1 ;  /* 0x30000030ff2b7230 */ /* 0x000fe20000004100 */
[----:B------:R-:W-:Y:S01]  /*7190*/  MOV R52, UR46 ;  /* 0x0000002e00347c02 */ /* 0x000fe20008000f00 */
[----:B------:R-:W-:Y:S01]  /*71a0*/  HADD2.F32 R42, -RZ, R49.H1_H1 ;  /* 0x30000031ff2a7230 */ /* 0x000fe20000004100 */
[----:B------:R-:W-:Y:S01]  /*71b0*/  MOV R61, UR47 ;  /* 0x0000002f003d7c02 */ /* 0x000fe20008000f00 */
[----:B------:R-:W-:Y:S01]  /*71c0*/  HADD2.F32 R45, -RZ, R51.H0_H0 ;  /* 0x20000033ff2d7230 */ /* 0x000fe20000004100 */
[----:B------:R-:W-:Y:S01]  /*71d0*/  ISETP.NE.AND P0, PT, R95, RZ, PT ;  /* 0x000000ff5f00720c */ /* 0x000fe20003f05270 */
[----:B------:R-:W-:Y:S01]  /*71e0*/  HADD2.F32 R44, -RZ, R75.H1_H1 ;  /* 0x3000004bff2c7230 */ /* 0x000fe20000004100 */
[----:B------:R-:W-:Y:S01]  /*71f0*/  BSSY.RECONVERGENT B0, `(.L_x_116) ;  /* 0x0000088000007945 */ /* 0x000fe20003800200 */
[----:B------:R-:W-:Y:S02]  /*7200*/  LEA R62, R46, UR44, 0x3 ;  /* 0x0000002c2e3e7c11 */ /* 0x000fe4000f8e18ff */
[----:B----4-:R-:W1:Y:S02]  /*7210*/  LDTM.x32 R4, tmem[UR4+0x20] ;  /* 0x00002004000479ee */ /* 0x010e6400082c0000 */
[----:B------:R-:W-:Y:S02]  /*7220*/  @P6 LEA R52, R52, UR44, 0x3 ;  /* 0x0000002c34346c11 */ /* 0x000fe4000f8e18ff */
[----:B------:R-:W-:Y:S02]  /*7230*/  @P6 SHF.L.U32 R63, R90, 0x1f, RZ ;  /* 0x0000001f5a3f6819 */ /* 0x000fe400000006ff */
[----:B------:R-:W-:Y:S04]  /*7240*/  @P6 IADD3 R52, PT, PT, R52, 0x80, RZ ;  /* 0x0000008034346810 */ /* 0x000fe80007ffe0ff */
[----:B------:R-:W-:Y:S01]  /*7250*/  @P6 PRMT R61, R61, 0x654, R52 ;  /* 0x000006543d3d6816 */ /* 0x000fe20000000034 */
[C---:B-1----:R-:W-:Y:S01]  /*7260*/  FMUL R0, R38.reuse, R4 ;  /* 0x0000000426007220 */ /* 0x042fe20000400000 */
[C---:B------:R-:W-:Y:S01]  /*7270*/  FMUL R2, R38.reuse, R5 ;  /* 0x0000000526027220 */ /* 0x040fe20000400000 */
[C---:B------:R-:W-:Y:S01]  /*7280*/  FMUL R3, R38.reuse, R6 ;  /* 0x0000000626037220 */ /* 0x040fe20000400000 */
[C---:B------:R-:W-:Y:S01]  /*7290*/  FMUL R7, R38.reuse, R7 ;  /* 0x0000000726077220 */ /* 0x040fe20000400000 */
[C---:B------:R-:W-:Y:S01]  /*72a0*/  FFMA R0, R41.reuse, R40, R0 ;  /* 0x0000002829007223 */ /* 0x040fe20000000000 */
[----:B------:R-:W-:Y:S02]  /*72b0*/  HADD2.F32 R40, -RZ, R49.H0_H0 ;  /* 0x20000031ff287230 */ /* 0x000fe40000004100 */
[C---:B------:R-:W-:Y:S01]  /*72c0*/  FFMA R2, R41.reuse, R43, R2 ;  /* 0x0000002b29027223 */ /* 0x040fe20000000002 */
[--C-:B------:R-:W-:Y:S02]  /*72d0*/  HADD2.F32 R43, -RZ, R50.reuse.H0_H0 ;  /* 0x20000032ff2b7230 */ /* 0x100fe40000004100 */
[C---:B------:R-:W-:Y:S01]  /*72e0*/  FMUL R4, R38.reuse, R8 ;  /* 0x0000000826047220 */ /* 0x040fe20000400000 */
[----:B------:R-:W-:Y:S01]  /*72f0*/  FMUL R5, R38, R9 ;  /* 0x0000000926057220 */ /* 0x000fe20000400000 */
[C---:B------:R-:W-:Y:S01]  /*7300*/  FFMA R3, R41.reuse, R40, R3 ;  /* 0x0000002829037223 */ /* 0x040fe20000000003 */
[----:B------:R-:W-:Y:S01]  /*7310*/  HADD2.F32 R40, -RZ, R50.H1_H1 ;  /* 0x30000032ff287230 */ /* 0x000fe20000004100 */
[----:B------:R-:W-:Y:S01]  /*7320*/  F2FP.F16.F32.PACK_AB R52, R2, R0 ;  /* 0x000000000234723e */ /* 0x000fe200000000ff */
[C---:B------:R-:W-:Y:S01]  /*7330*/  FFMA R7, R41.reuse, R42, R7 ;  /* 0x0000002a29077223 */ /* 0x040fe20000000007 */
[C---:B------:R-:W-:Y:S01]  /*7340*/  FFMA R4, R41.reuse, R43, R4 ;  /* 0x0000002b29047223 */ /* 0x040fe20000000004 */
[C---:B------:R-:W-:Y:S01]  /*7350*/  FMUL R6, R38.reuse, R10 ;  /* 0x0000000a26067220 */ /* 0x040fe20000400000 */
[----:B------:R-:W-:Y:S02]  /*7360*/  HADD2.F32 R42, -RZ, R51.H1_H1 ;  /* 0x30000033ff2a7230 */ /* 0x000fe40000004100 */
[----:B------:R-:W-:Y:S01]  /*7370*/  FFMA R5, R41, R40, R5 ;  /* 0x0000002829057223 */ /* 0x000fe20000000005 */
[----:B------:R-:W-:Y:S01]  /*7380*/  F2FP.F16.F32.PACK_AB R53, R7, R3 ;  /* 0x000000030735723e */ /* 0x000fe200000000ff */
[----:B------:R-:W-:Y:S01]  /*7390*/  FFMA R6, R41, R45, R6 ;  /* 0x0000002d29067223 */ /* 0x000fe20000000006 */
[C---:B------:R-:W-:Y:S01]  /*73a0*/  FMUL R11, R38.reuse, R11 ;  /* 0x0000000b260b7220 */ /* 0x040fe20000400000 */
[--C-:B------:R-:W-:Y:S01]  /*73b0*/  HADD2.F32 R40, -RZ, R56.reuse.H0_H0 ;  /* 0x20000038ff287230 */ /* 0x100fe20000004100 */
[----:B------:R-:W-:Y:S01]  /*73c0*/  F2FP.F16.F32.PACK_AB R54, R5, R4 ;  /* 0x000000040536723e */ /* 0x000fe200000000ff */
[C---:B------:R-:W-:Y:S01]  /*73d0*/  FMUL R8, R38.reuse, R12 ;  /* 0x0000000c26087220 */ /* 0x040fe20000400000 */
[C---:B------:R-:W-:Y:S01]  /*73e0*/  FFMA R11, R41.reuse, R42, R11 ;  /* 0x0000002a290b7223 */ /* 0x040fe2000000000b */
[----:B------:R-:W-:Y:S02]  /*73f0*/  HADD2.F32 R42, -RZ, R56.H1_H1 ;  /* 0x30000038ff2a7230 */ /* 0x000fe40000004100 */
[C---:B------:R-:W-:Y:S01]  /*7400*/  FMUL R9, R38.reuse, R13 ;  /* 0x0000000d26097220 */ /* 0x040fe20000400000 */
[--C-:B------:R-:W-:Y:S02]  /*7410*/  HADD2.F32 R43, -RZ, R57.reuse.H0_H0 ;  /* 0x20000039ff2b7230 */ /* 0x100fe40000004100 */
[----:B------:R-:W-:Y:S01]  /*7420*/  FFMA R8, R41, R40, R8 ;  /* 0x0000002829087223 */ /* 0x000fe20000000008 */
[----:B------:R-:W-:Y:S01]  /*7430*/  F2FP.F16.F32.PACK_AB R55, R11, R6 ;  /* 0x000000060b37723e */ /* 0x000fe200000000ff */
[----:B------:R-:W-:Y:S01]  /*7440*/  FFMA R9, R41, R42, R9 ;  /* 0x0000002a29097223 */ /* 0x000fe20000000009 */
[C---:B------:R-:W-:Y:S01]  /*7450*/  FMUL R10, R38.reuse, R14 ;  /* 0x0000000e260a7220 */ /* 0x040fe20000400000 */
[----:B------:R-:W-:Y:S02]  /*7460*/  HADD2.F32 R40, -RZ, R57.H1_H1 ;  /* 0x30000039ff287230 */ /* 0x000fe40000004100 */
[C---:B------:R-:W-:Y:S01]  /*7470*/  FMUL R15, R38.reuse, R15 ;  /* 0x0000000f260f7220 */ /* 0x040fe20000400000 */
[----:B------:R1:W-:Y:S01]  /*7480*/  STS.128 [R93+0x2000], R52 ;  /* 0x002000345d007388 */ /* 0x0003e20000000c00 */
[----:B------:R-:W-:Y:S01]  /*7490*/  F2FP.F16.F32.PACK_AB R68, R9, R8 ;  /* 0x000000080944723e */ /* 0x000fe200000000ff */
[C---:B------:R-:W-:Y:S01]  /*74a0*/  FFMA R10, R41.reuse, R43, R10 ;  /* 0x0000002b290a7223 */ /* 0x040fe2000000000a */
[--C-:B------:R-:W-:Y:S02]  /*74b0*/  HADD2.F32 R43, -RZ, R58.reuse.H0_H0 ;  /* 0x2000003aff2b7230 */ /* 0x100fe40000004100 */
        /* <DEDUP_REMOVED lines=11> */
[--C-:B------:R-:W-:Y:S02]  /*7570*/  HADD2.F32 R43, -RZ, R64.reuse.H0_H0 ;  /* 0x20000040ff2b7230 */ /* 0x100fe40000004100 */
[C---:B------:R-:W-:Y:S01]  /*7580*/  FFMA R14, R41.reuse, R45, R14 ;  /* 0x0000002d290e7223 */ /* 0x040fe2000000000e */
[C---:B------:R-:W-:Y:S01]  /*7590*/  FMUL R16, R38.reuse, R20 ;  /* 0x0000001426107220 */ /* 0x040fe20000400000 */
        /* <DEDUP_REMOVED lines=17> */
[C---:B------:R-:W-:Y:S01]  /*76b0*/  FFMA R20, R41.reuse, R40, R20 ;  /* 0x0000002829147223 */ /* 0x040fe20000000014 */
[C---:B------:R-:W-:Y:S01]  /*76c0*/  FFMA R21, R41.reuse, R42, R21 ;  /* 0x0000002a29157223 */ /* 0x040fe20000000015 */
[----:B------:R-:W-:Y:S02]  /*76d0*/  HADD2.F32 R40, -RZ, R67.H1_H1 ;  /* 0x30000043ff287230 */ /* 0x000fe40000004100 */
[----:B------:R-:W-:Y:S01]  /*76e0*/  FFMA R22, R41, R43, R22 ;  /* 0x0000002b29167223 */ /* 0x000fe20000000016 */
[C---:B------:R-:W-:Y:S01]  /*76f0*/  FMUL R27, R38.reuse, R27 ;  /* 0x0000001b261b7220 */ /* 0x040fe20000400000 */
[--C-:B------:R-:W-:Y:S02]  /*7700*/  HADD2.F32 R43, -RZ, R72.reuse.H0_H0 ;  /* 0x20000048ff2b7230 */ /* 0x100fe40000004100 */
[C---:B------:R-:W-:Y:S01]  /*7710*/  FMUL R24, R38.reuse, R28 ;  /* 0x0000001c26187220 */ /* 0x040fe20000400000 */
[----:B------:R-:W-:Y:S02]  /*7720*/  HADD2.F32 R42, -RZ, R72.H1_H1 ;  /* 0x30000048ff2a7230 */ /* 0x000fe40000004100 */
[C---:B------:R-:W-:Y:S01]  /*7730*/  FMUL R25, R38.reuse, R29 ;  /* 0x0000001d26197220 */ /* 0x040fe20000400000 */
[--C-:B------:R-:W-:Y:S01]  /*7740*/  HADD2.F32 R45, -RZ, R73.reuse.H0_H0 ;  /* 0x20000049ff2d7230 */ /* 0x100fe20000004100 */
[----:B------:R-:W-:Y:S01]  /*7750*/  F2FP.F16.F32.PACK_AB R70, R13, R12 ;  /* 0x0000000c0d46723e */ /* 0x000fe200000000ff */
[C---:B------:R-:W-:Y:S01]  /*7760*/  FMUL R26, R38.reuse, R30 ;  /* 0x0000001e261a7220 */ /* 0x040fe20000400000 */
[----:B------:R-:W-:Y:S01]  /*7770*/  F2FP.F16.F32.PACK_AB R71, R19, R14 ;  /* 0x0000000e1347723e */ /* 0x000fe200000000ff */
[C---:B------:R-:W-:Y:S01]  /*7780*/  FFMA R27, R41.reuse, R40, R27 ;  /* 0x00000028291b7223 */ /* 0x040fe2000000001b */
[C---:B------:R-:W-:Y:S01]  /*7790*/  FFMA R24, R41.reuse, R43, R24 ;  /* 0x0000002b29187223 */ /* 0x040fe20000000018 */
[----:B------:R-:W-:Y:S02]  /*77a0*/  HADD2.F32 R40, -RZ, R73.H1_H1 ;  /* 0x30000049ff287230 */ /* 0x000fe40000004100 */
[C---:B------:R-:W-:Y:S01]  /*77b0*/  FFMA R25, R41.reuse, R42, R25 ;  /* 0x0000002a29197223 */ /* 0x040fe20000000019 */
[----:B------:R1:W-:Y:S01]  /*77c0*/  STS.128 [R92+0x2010], R68 ;  /* 0x002010445c007388 */ /* 0x0003e20000000c00 */
[C---:B------:R-:W-:Y:S01]  /*77d0*/  FMUL R31, R38.reuse, R31 ;  /* 0x0000001f261f7220 */ /* 0x040fe20000400000 */
[--C-:B------:R-:W-:Y:S02]  /*77e0*/  HADD2.F32 R43, -RZ, R74.reuse.H0_H0 ;  /* 0x2000004aff2b7230 */ /* 0x100fe40000004100 */
[C---:B------:R-:W-:Y:S01]  /*77f0*/  FFMA R26, R41.reuse, R45, R26 ;  /* 0x0000002d291a7223 */ /* 0x040fe2000000001a */
        /* <DEDUP_REMOVED lines=30> */
[----:B------:R-:W-:Y:S02]  /*79e0*/  UIADD3 UR9, UPT, UPT, UR49, 0x20, URZ ;  /* 0x0000002031097890 */ /* 0x000fe4000fffe0ff */
[----:B------:R-:W-:Y:S01]  /*79f0*/  UIADD3 UR8, UPT, UPT, UR44, 0x2200, URZ ;  /* 0x000022002c087890 */ /* 0x000fe2000fffe0ff */
[----:B------:R-:W-:Y:S01]  /*7a00*/  UMOV UR10, UR50 ;  /* 0x00000032000a7c82 */ /* 0x000fe20008000000 */
[----:B------:R-:W-:Y:S01]  /*7a10*/  UMOV UR11, UR36 ;  /* 0x00000024000b7c82 */ /* 0x000fe20008000000 */
[----:B---3--:R-:W-:Y:S04]  /*7a20*/  UIADD3 UR4, UP0, UPT, UR6, 0x680, URZ ;  /* 0x0000068006047890 */ /* 0x008fe8000ff1e0ff */
[----:B------:R-:W-:Y:S09]  /*7a30*/  UIADD3.X UR5, UPT, UPT, URZ, UR7, URZ, UP0, !UPT ;  /* 0x00000007ff057290 */ /* 0x000ff200087fe4ff */
[----:B------:R3:W-:Y:S01]  /*7a40*/  UTMASTG.3D [UR8], [UR4] ;  /* 0x00000008040073b5 */ /* 0x0007e20008010000 */
[----:B------:R0:W-:Y:S01]  /*7a50*/  UTMACMDFLUSH ;  /* 0x00000000000079b7 */ /* 0x0001e20000000000 */
[----:B---3--:R-:W-:Y:S04]  /*7a60*/  DEPBAR.LE SB0, 0x1 ;  /* 0x000080400000791a */ /* 0x008fe80000000000 */
.L_x_117:
[----:B------:R-:W-:Y:S05]  /*7a70*/  BSYNC.RECONVERGENT B0 ;  /* 0x0000000000007941 */ /* 0x000fea0003800200 */
.L_x_116:
[----:B------:R-:W-:Y:S01]  /*7a80*/  BAR.SYNC.DEFER_BLOCKING 0x1, 0x80 ;  /* 0x0042000000007b1d */ /* 0x000fe20000010000 */
[----:B------:R-:W-:Y:S04]  /*7a90*/  UIADD3 UR4, UPT, UPT, UR46, 0x1, URZ ;  /* 0x000000012e047890 */ /* 0x000fe8000fffe0ff */
[----:B------:R-:W-:Y:S04]  /*7aa0*/  UISETP.NE.AND UP0, UPT, UR4, 0x4, UPT ;  /* 0x000000040400788c */ /* 0x000fe8000bf05270 */
[----:B------:R-:W-:Y:S01]  /*7ab0*/  USEL UR45, UR4, URZ, UP0 ;  /* 0x000000ff042d7287 */ /* 0x000fe20008000000 */
[----:B------:R3:W-:Y:S01]  /*7ac0*/  @P6 SYNCS.ARRIVE.TRANS64.RED.A1T0 RZ, [R61+URZ], RZ ;  /* 0x000000ff3dff69a7 */ /* 0x0007e200081004ff */
[----:B------:R-:W-:Y:S01]  /*7ad0*/  BSSY B1, `(.L_x_118) ;  /* 0x0000017000017945 */ /* 0x000fe20003800000 */
[----:B------:R-:W4:Y:S02]  /*7ae0*/  @P6 SYNCS.PHASECHK.TRANS64.TRYWAIT P0, [R62+URZ+0x60], R63 ;  /* 0x0000603f3e0065a7 */ /* 0x000f2400080011ff */
[----:B----4-:R-:W-:Y:S01]  /*7af0*/  @P6 SEL R47, RZ, 0x1, !P0 ;  /* 0x00000001ff2f6807 */ /* 0x010fe20004000000 */
[----:B---3--:R-:W-:Y:S06]  /*7b00*/  @!P6 BRA `(.L_x_119) ;  /* 0x00000000004ce947 */ /* 0x008fec0003800000 */
        /* <DEDUP_REMOVED lines=9> */
[----:B------:R-:W-:Y:S04]  /*7ba0*/  SHF.L.U32 R5, R90, 0x1f, RZ ;  /* 0x0000001f5a057819 */ /* 0x000fe800000006ff */
[----:B------:R-:W3:Y:S02]  /*7bb0*/  SYNCS.PHASECHK.TRANS64.TRYWAIT P0, [R62+URZ+0x60], R5 ;  /* 0x000060053e0075a7 */ /* 0x000ee400080011ff */
[----:B---3--:R-:W-:Y:S05]  /*7bc0*/  @!P0 BRA `(.L_x_122) ;  /* 0x0000002400a48947 */ /* 0x008fea0003800000 */
.L_x_121:
[----:B------:R-:W-:Y:S05]  /*7bd0*/  BSYNC B0 ;  /* 0x0000000000007941 */ /* 0x000fea0003800000 */
.L_x_120:
[----:B------:R-:W-:Y:S02]  /*7be0*/  ISETP.NE.AND P0, PT, R60, RZ, PT ;  /* 0x000000ff3c00720c */ /* 0x000fe40003f05270 */
[----:B------:R-:W-:Y:S11]  /*7bf0*/  IADD3 R46, PT, PT, R46, 0x1, RZ ;  /* 0x000000012e2e7810 */ /* 0x000ff60007ffe0ff */
[----:B------:R4:W1:Y:S04]  /*7c00*/  @P0 LDS.128 R48, [R4] ;  /* 0x0000000004300984 */ /* 0x0008680000000c00 */
[----:B------:R4:W1:Y:S04]  /*7c10*/  @P0 LDS.128 R56, [R3+0x10] ;  /* 0x0000100003380984 */ /* 0x0008680000000c00 */
[----:B------:R4:W1:Y:S04]  /*7c20*/  @P0 LDS.128 R64, [R2+0x20] ;  /* 0x0000200002400984 */ /* 0x0008680000000c00 */
[----:B------:R4:W1:Y:S02]  /*7c30*/  @P0 LDS.128 R72, [R0+0x30] ;  /* 0x0000300000480984 */ /* 0x0008640000000c00 */
.L_x_119:
[----:B------:R-:W-:Y:S05]  /*7c40*/  BSYNC B1 ;  /* 0x0000000000017941 */ /* 0x000fea0003800000 */
.L_x_118:
[----:B----4-:R-:W-:Y:S05]  /*7c50*/  VIADD R0, R39, 0x40 ;  /* 0x0000004027007836 */ /* 0x010fea0000000000 */
        /* <DEDUP_REMOVED lines=9> */
[----:B------:R-:W4:Y:S01]  /*7cf0*/  LDCU.64 UR6, c[0x4][0x78] ;  /* 0x01000f00ff0677ac */ /* 0x000f220008000a00 */
[----:B------:R-:W1:Y:S01]  /*7d00*/  LDC.64 R2, c[0x4][R3] ;  /* 0x0100000003027b82 */ /* 0x000e620000000a00 */
[----:B------:R-:W5:Y:S01]  /*7d10*/  LDCU.64 UR4, c[0x4][0x10] ;  /* 0x01000200ff0477ac */ /* 0x000f620008000a00 */
[----:B---3--:R-:W-:Y:S01]  /*7d20*/  MOV R5, UR9 ;  /* 0x0000000900057c02 */ /* 0x008fe20008000f00 */
[----:B------:R-:W-:Y:S01]  /*7d30*/  IMAD.U32 R4, RZ, RZ, UR8 ;  /* 0x00000008ff047e24 */ /* 0x000fe2000f8e00ff */
[----:B----4-:R-:W-:Y:S01]  /*7d40*/  MOV R7, UR7 ;  /* 0x0000000700077c02 */ /* 0x010fe20008000f00 */
[----:B------:R-:W-:Y:S01]  /*7d50*/  IMAD.U32 R6, RZ, RZ, UR6 ;  /* 0x00000006ff067e24 */ /* 0x000fe2000f8e00ff */
[----:B-----5:R-:W-:Y:S01]  /*7d60*/  MOV R11, UR5 ;  /* 0x00000005000b7c02 */ /* 0x020fe20008000f00 */
[----:B------:R-:W-:Y:S02]  /*7d70*/  IMAD.U32 R10, RZ, RZ, UR4 ;  /* 0x00000004ff0a7e24 */ /* 0x000fe4000f8e00ff */
[----:B------:R-:W-:Y:S07]  /*7d80*/  LEPC R20, `(.L_x_123) ;  /* 0x000000001014794e */ /* 0x000fee0000000000 */
[----:B-12---:R-:W-:Y:S05]  /*7d90*/  CALL.ABS.NOINC R2 ;  /* 0x0000000002007343 */ /* 0x006fea0003c00000 */
.L_x_123:
        /* <DEDUP_REMOVED lines=12> */
[----:B---3--:R-:W-:Y:S02]  /*7e60*/  LEA R62, R46, UR44, 0x3 ;  /* 0x0000002c2e3e7c11 */ /* 0x008fe4000f8e18ff */
[----:B------:R-:W1:Y:S02]  /*7e70*/  LDTM.x32 R4, tmem[UR4+0x40] ;  /* 0x00004004000479ee */ /* 0x000e6400082c0000 */
        /* <DEDUP_REMOVED lines=133> */
.L_x_125:
[----:B------:R-:W-:Y:S05]  /*86d0*/  BSYNC.RECONVERGENT B0 ;  /* 0x0000000000007941 */ /* 0x000fea0003800200 */
.L_x_124:
        /* <DEDUP_REMOVED lines=21> */
.L_x_129:
[----:B------:R-:W-:Y:S05]  /*8830*/  BSYNC B0 ;  /* 0x0000000000007941 */ /* 0x000fea0003800000 */
.L_x_128:
[----:B------:R-:W-:Y:S11]  /*8840*/  ISETP.NE.AND P0, PT, R60, RZ, PT ;  /* 0x000000ff3c00720c */ /* 0x000ff60003f05270 */
[----:B------:R-:W-:Y:S02]  /*8850*/  @!UPT UIADD3 URZ, UPT, UPT, URZ, URZ, URZ ;  /* 0x000000fffffff290 */ /* 0x000fe4000fffe0ff */
[----:B------:R4:W1:Y:S04]  /*8860*/  @P0 LDS.128 R48, [R3] ;  /* 0x0000000003300984 */ /* 0x0008680000000c00 */
[----:B------:R4:W1:Y:S04]  /*8870*/  @P0 LDS.128 R56, [R2+0x10] ;  /* 0x0000100002380984 */ /* 0x0008680000000c00 */
[----:B------:R4:W1:Y:S04]  /*8880*/  @P0 LDS.128 R64, [R0+0x20] ;  /* 0x0000200000400984 */ /* 0x0008680000000c00 */
[----:B------:R4:W1:Y:S02]  /*8890*/  @P0 LDS.128 R72, [R46+0x30] ;  /* 0x000030002e480984 */ /* 0x0008640000000c00 */
.L_x_127:
[----:B------:R-:W-:Y:S05]  /*88a0*/  BSYNC B1 ;  /* 0x0000000000017941 */ /* 0x000fea0003800000 */
.L_x_126:
        /* <DEDUP_REMOVED lines=21> */
.L_x_131:
[----:B------:R-:W-:Y:S01]  /*8a00*/  ISETP.NE.AND P0, PT, R95, RZ, PT ;  /* 0x000000ff5f00720c */ /* 0x000fe20003f05270 */
[----:B------:R-:W-:Y:S05]  /*8a10*/  WARPSYNC.ALL ;  /* 0x0000000000007948 */ /* 0x000fea0003800000 */
[----:B------:R-:W-:Y:S01]  /*8a20*/  R2UR UR4, R39 ;  /* 0x00000000270472ca */ /* 0x000fe200000e0000 */
[--C-:B-1----:R-:W-:Y:S01]  /*8a30*/  HADD2.F32 R40, -RZ, R48.reuse.H0_H0 ;  /* 0x20000030ff287230 */ /* 0x102fe20000004100 */
[----:B------:R-:W-:Y:S01]  /*8a40*/  R2UR UR5, R99 ;  /* 0x00000000630572ca */ /* 0x000fe200000e0000 */
[----:B------:R-:W-:Y:S01]  /*8a50*/  HADD2.F32 R42, -RZ, R48.H1_H1 ;  /* 0x30000030ff2a7230 */ /* 0x000fe20000004100 */
[----:B------:R-:W-:Y:S01]  /*8a60*/  BSSY.RECONVERGENT B0, `(.L_x_132) ;  /* 0x000008a000007945 */ /* 0x000fe20003800200 */
[--C-:B------:R-:W-:Y:S02]  /*8a70*/  HADD2.F32 R43, -RZ, R49.reuse.H0_H0 ;  /* 0x20000031ff2b7230 */ /* 0x100fe40000004100 */
[----:B------:R-:W-:Y:S02]  /*8a80*/  HADD2.F32 R44, -RZ, R49.H1_H1 ;  /* 0x30000031ff2c7230 */ /* 0x000fe40000004100 */
[--C-:B------:R-:W-:Y:S02]  /*8a90*/  HADD2.F32 R45, -RZ, R50.reuse.H0_H0 ;  /* 0x20000032ff2d7230 */ /* 0x100fe40000004100 */
[----:B------:R-:W-:Y:S02]  /*8aa0*/  HADD2.F32 R46, -RZ, R50.H1_H1 ;  /* 0x30000032ff2e7230 */ /* 0x000fe40000004100 */
[----:B---3--:R-:W1:Y:S01]  /*8ab0*/  LDTM.x32 R4, tmem[UR4+0x60] ;  /* 0x00006004000479ee */ /* 0x008e6200082c0000 */
[----:B------:R-:W-:Y:S01]  /*8ac0*/  NOP ;  /* 0x0000000000007918 */ /* 0x000fe20000000000 */
[----:B------:R-:W-:Y:S01]  /*8ad0*/  UIADD3 UR4, UPT, UPT, UR5, 0xf0, URZ ;  /* 0x000000f005047890 */ /* 0x000fe2000fffe0ff */
[--C-:B------:R-:W-:Y:S02]  /*8ae0*/  HADD2.F32 R47, -RZ, R51.reuse.H0_H0 ;  /* 0x20000033ff2f7230 */ /* 0x100fe40000004100 */
[----:B------:R-:W-:Y:S01]  /*8af0*/  HADD2.F32 R49, -RZ, R51.H1_H1 ;  /* 0x30000033ff317230 */ /* 0x000fe20000004100 */
[----:B------:R-:W-:Y:S01]  /*8b00*/  UPRMT UR4, UR47, 0x654, UR4 ;  /* 0x000006542f047896 */ /* 0x000fe20008000004 */
[--C-:B------:R-:W-:Y:S02]  /*8b10*/  HADD2.F32 R48, -RZ, R56.reuse.H0_H0 ;  /* 0x20000038ff307230 */ /* 0x100fe40000004100 */
[----:B------:R-:W-:Y:S02]  /*8b20*/  HADD2.F32 R51, -RZ, R56.H1_H1 ;  /* 0x30000038ff337230 */ /* 0x000fe40000004100 */
[--C-:B------:R-:W-:Y:S02]  /*8b30*/  HADD2.F32 R50, -RZ, R57.reuse.H0_H0 ;  /* 0x20000039ff327230 */ /* 0x100fe40000004100 */
[----:B------:R-:W-:Y:S02]  /*8b40*/  HADD2.F32 R52, -RZ, R57.H1_H1 ;  /* 0x30000039ff347230 */ /* 0x000fe40000004100 */
[----:B-1----:R-:W-:Y:S01]  /*8b50*/  SYNCS.ARRIVE.TRANS64.RED.A1T0 RZ, [UR4], RZ ;  /* 0x000000ffffff79a7 */ /* 0x002fe20008100404 */
[--C-:B------:R-:W-:Y:S02]  /*8b60*/  HADD2.F32 R53, -RZ, R58.reuse.H0_H0 ;  /* 0x2000003aff357230 */ /* 0x100fe40000004100 */
[----:B------:R-:W-:Y:S02]  /*8b70*/  HADD2.F32 R54, -RZ, R58.H1_H1 ;  /* 0x3000003aff367230 */ /* 0x000fe40000004100 */
[--C-:B------:R-:W-:Y:S02]  /*8b80*/  HADD2.F32 R55, -RZ, R59.reuse.H0_H0 ;  /* 0x2000003bff377230 */ /* 0x100fe40000004100 */
[----:B------:R-:W-:Y:S02]  /*8b90*/  HADD2.F32 R56, -RZ, R59.H1_H1 ;  /* 0x3000003bff387230 */ /* 0x000fe40000004100 */
[C---:B------:R-:W-:Y:S01]  /*8ba0*/  FMUL R4, R38.reuse, R4 ;  /* 0x0000000426047220 */ /* 0x040fe20000400000 */
[C---:B------:R-:W-:Y:S01]  /*8bb0*/  FMUL R5, R38.reuse, R5 ;  /* 0x0000000526057220 */ /* 0x040fe20000400000 */
[C---:B------:R-:W-:Y:S01]  /*8bc0*/  FMUL R6, R38.reuse, R6 ;  /* 0x0000000626067220 */ /* 0x040fe20000400000 */
[C---:B------:R-:W-:Y:S01]  /*8bd0*/  FMUL R7, R38.reuse, R7 ;  /* 0x0000000726077220 */ /* 0x040fe20000400000 */
[C---:B------:R-:W-:Y:S01]  /*8be0*/  FFMA R4, R41.reuse, R40, R4 ;  /* 0x0000002829047223 */ /* 0x040fe20000000004 */
[C---:B------:R-:W-:Y:S01]  /*8bf0*/  FFMA R5, R41.reuse, R42, R5 ;  /* 0x0000002a29057223 */ /* 0x040fe20000000005 */
[C---:B------:R-:W-:Y:S01]  /*8c00*/  FFMA R6, R41.reuse, R43, R6 ;  /* 0x0000002b29067223 */ /* 0x040fe20000000006 */
[----:B------:R-:W-:Y:S01]  /*8c10*/  FFMA R7, R41, R44, R7 ;  /* 0x0000002c29077223 */ /* 0x000fe20000000007 */
[C---:B------:R-:W-:Y:S01]  /*8c20*/  FMUL R8, R38.reuse, R8 ;  /* 0x0000000826087220 */ /* 0x040fe20000400000 */
[C---:B------:R-:W-:Y:S01]  /*8c30*/  FMUL R9, R38.reuse, R9 ;  /* 0x0000000926097220 */ /* 0x040fe20000400000 */
[----:B------:R-:W-:Y:S01]  /*8c40*/  F2FP.F16.F32.PACK_AB R100, R5, R4 ;  /* 0x000000040564723e */ /* 0x000fe200000000ff */
[C---:B------:R-:W-:Y:S01]  /*8c50*/  FMUL R0, R38.reuse, R10 ;  /* 0x0000000a26007220 */ /* 0x040fe20000400000 */
[----:B------:R-:W-:Y:S01]  /*8c60*/  F2FP.F16.F32.PACK_AB R101, R7, R6 ;  /* 0x000000060765723e */ /* 0x000fe200000000ff */
[C---:B------:R-:W-:Y:S01]  /*8c70*/  FFMA R8, R41.reuse, R45, R8 ;  /* 0x0000002d29087223 */ /* 0x040fe20000000008 */
[C---:B------:R-:W-:Y:S01]  /*8c80*/  FFMA R9, R41.reuse, R46, R9 ;  /* 0x0000002e29097223 */ /* 0x040fe20000000009 */
[----:B------:R-:W-:Y:S01]  /*8c90*/  FFMA R0, R41, R47, R0 ;  /* 0x0000002f29007223 */ /* 0x000fe20000000000 */
[C---:B------:R-:W-:Y:S01]  /*8ca0*/  FMUL R2, R38.reuse, R11 ;  /* 0x0000000b26027220 */ /* 0x040fe20000400000 */
[C---:B------:R-:W-:Y:S01]  /*8cb0*/  FMUL R3, R38.reuse, R12 ;  /* 0x0000000c26037220 */ /* 0x040fe20000400000 */
[C---:B------:R-:W-:Y:S01]  /*8cc0*/  FMUL R10, R38.reuse, R13 ;  /* 0x0000000d260a7220 */ /* 0x040fe20000400000 */
[----:B------:R-:W-:Y:S01]  /*8cd0*/  F2FP.F16.F32.PACK_AB R102, R9, R8 ;  /* 0x000000080966723e */ /* 0x000fe200000000ff */
[C---:B------:R-:W-:Y:S01]  /*8ce0*/  FFMA R2, R41.reuse, R49, R2 ;  /* 0x0000003129027223 */ /* 0x040fe20000000002 */
[C---:B------:R-:W-:Y:S01]  /*8cf0*/  FFMA R3, R41.reuse, R48, R3 ;  /* 0x0000003029037223 */ /* 0x040fe20000000003 */
[C---:B------:R-:W-:Y:S01]  /*8d00*/  FFMA R10, R41.reuse, R51, R10 ;  /* 0x00000033290a7223 */ /* 0x040fe2000000000a */
[C---:B------:R-:W-:Y:S01]  /*8d10*/  FMUL R11, R38.reuse, R14 ;  /* 0x0000000e260b7220 */ /* 0x040fe20000400000 */
[C---:B------:R-:W-:Y:S01]  /*8d20*/  FMUL R15, R38.reuse, R15 ;  /* 0x0000000f260f7220 */ /* 0x040fe20000400000 */
[C---:B------:R-:W-:Y:S01]  /*8d30*/  FMUL R12, R38.reuse, R16 ;  /* 0x00000010260c7220 */ /* 0x040fe20000400000 */
[C---:B------:R-:W-:Y:S01]  /*8d40*/  FMUL R13, R38.reuse, R17 ;  /* 0x00000011260d7220 */ /* 0x040fe20000400000 */
[C---:B------:R-:W-:Y:S01]  /*8d50*/  FFMA R11, R41.reuse, R50, R11 ;  /* 0x00000032290b7223 */ /* 0x040fe2000000000b */
[C---:B------:R-:W-:Y:S01]  /*8d60*/  FMUL R14, R38.reuse, R18 ;  /* 0x00000012260e7220 */ /* 0x040fe20000400000 */
[C---:B------:R-:W-:Y:S01]  /*8d70*/  FFMA R15, R41.reuse, R52, R15 ;  /* 0x00000034290f7223 */ /* 0x040fe2000000000f */
[--C-:B------:R-:W-:Y:S02]  /*8d80*/  HADD2.F32 R57, -RZ, R64.reuse.H0_H0 ;  /* 0x20000040ff397230 */ /* 0x100fe40000004100 */
[----:B------:R-:W-:Y:S01]  /*8d90*/  FMUL R19, R38, R19 ;  /* 0x0000001326137220 */ /* 0x000fe20000400000 */
[----:B------:R-:W-:Y:S01]  /*8da0*/  F2FP.F16.F32.PACK_AB R103, R2, R0 ;  /* 0x000000000267723e */ /* 0x000fe200000000ff */
[C---:B------:R-:W-:Y:S01]  /*8db0*/  FFMA R12, R41.reuse, R53, R12 ;  /* 0x00000035290c7223 */ /* 0x040fe2000000000c */
[----:B------:R-:W-:Y:S02]  /*8dc0*/  HADD2.F32 R58, -RZ, R64.H1_H1 ;  /* 0x30000040ff3a7230 */ /* 0x000fe40000004100 */
[C---:B------:R-:W-:Y:S01]  /*8dd0*/  FMUL R16, R38.reuse, R20 ;  /* 0x0000001426107220 */ /* 0x040fe20000400000 */
[C---:B------:R-:W-:Y:S01]  /*8de0*/  FFMA R13, R41.reuse, R54, R13 ;  /* 0x00000036290d7223 */ /* 0x040fe2000000000d */
[----:B------:R1:W-:Y:S01]  /*8df0*/  STS.128 [R93+0x6000], R100 ;  /* 0x006000645d007388 */ /* 0x0003e20000000c00 */
[--C-:B------:R-:W-:Y:S02]  /*8e00*/  HADD2.F32 R59, -RZ, R65.reuse.H0_H0 ;  /* 0x20000041ff3b7230 */ /* 0x100fe40000004100 */
[C---:B------:R-:W-:Y:S01]  /*8e10*/  FMUL R17, R38.reuse, R21 ;  /* 0x0000001526117220 */ /* 0x040fe20000400000 */
[C---:B------:R-:W-:Y:S01]  /*8e20*/  FFMA R14, R41.reuse, R55, R14 ;  /* 0x00000037290e7223 */ /* 0x040fe2000000000e */
[----:B------:R-:W-:Y:S02]  /*8e30*/  HADD2.F32 R60, -RZ, R65.H1_H1 ;  /* 0x30000041ff3c7230 */ /* 0x000fe40000004100 */
[C---:B------:R-:W-:Y:S01]  /*8e40*/  FMUL R18, R38.reuse, R22 ;  /* 0x0000001626127220 */ /* 0x040fe20000400000 */
[C---:B------:R-:W-:Y:S01]  /*8e50*/  FFMA R19, R41.reuse, R56, R19 ;  /* 0x0000003829137223 */ /* 0x040fe20000000013 */
        /* <DEDUP_REMOVED lines=13> */
[----:B------:R-:W-:Y:S01]  /*8f30*/  FMUL R27, R38, R27 ;  /* 0x0000001b261b7220 */ /* 0x000fe20000400000 */
[----:B------:R-:W-:Y:S01]  /*8f40*/  F2FP.F16.F32.PACK_AB R104, R10, R3 ;  /* 0x000000030a68723e */ /* 0x000fe200000000ff */
[----:B------:R-:W-:Y:S01]  /*8f50*/  FFMA R20, R41, R61, R20 ;  /* 0x0000003d29147223 */ /* 0x000fe20000000014 */
[----:B------:R-:W-:Y:S01]  /*8f60*/  F2FP.F16.F32.PACK_AB R105, R15, R11 ;  /* 0x0000000b0f69723e */ /* 0x000fe200000000ff */
[----:B------:R-:W-:Y:S01]  /*8f70*/  HADD2.F32 R66, -RZ, R72.H1_H1 ;  /* 0x30000048ff427230 */ /* 0x000fe20000004100 */
[----:B------:R-:W-:Y:S01]  /*8f80*/  F2FP.F16.F32.PACK_AB R106, R13, R12 ;  /* 0x0000000c0d6a723e */ /* 0x000fe200000000ff */
[C---:B------:R-:W-:Y:S01]  /*8f90*/  FMUL R24, R38.reuse, R28 ;  /* 0x0000001c26187220 */ /* 0x040fe20000400000 */
[----:B------:R-:W-:Y:S01]  /*8fa0*/  F2FP.F16.F32.PACK_AB R107, R19, R14 ;  /* 0x0000000e136b723e */ /* 0x000fe200000000ff */
[C---:B------:R-:W-:Y:S01]  /*8fb0*/  FFMA R21, R41.reuse, R62, R21 ;  /* 0x0000003e29157223 */ /* 0x040fe20000000015 */
[--C-:B------:R-:W-:Y:S02]  /*8fc0*/  HADD2.F32 R67, -RZ, R73.reuse.H0_H0 ;  /* 0x20000049ff437230 */ /* 0x100fe40000004100 */
[C---:B------:R-:W-:Y:S01]  /*8fd0*/  FMUL R25, R38.reuse, R29 ;  /* 0x0000001d26197220 */ /* 0x040fe20000400000 */
[C---:B------:R-:W-:Y:S01]  /*8fe0*/  FFMA R22, R41.reuse, R63, R22 ;  /* 0x0000003f29167223 */ /* 0x040fe20000000016 */
[----:B------:R1:W-:Y:S01]  /*8ff0*/  STS.128 [R92+0x6010], R104 ;  /* 0x006010685c007388 */ /* 0x0003e20000000c00 */
        /* <DEDUP_REMOVED lines=48> */
.L_x_133:
[----:B------:R-:W-:Y:S05]  /*9300*/  BSYNC.RECONVERGENT B0 ;  /* 0x0000000000007941 */ /* 0x000fea0003800200 */
.L_x_132:
[----:B------:R-:W-:Y:S01]  /*9310*/  BAR.SYNC.DEFER_BLOCKING 0x1, 0x80 ;  /* 0x0042000000007b1d */ /* 0x000fe20000010000 */
[----:B------:R-:W-:Y:S01]  /*9320*/  UISETP.NE.AND UP0, UPT, UR52, -0x4, UPT ;  /* 0xfffffffc3400788c */ /* 0x000fe2000bf05270 */
[----:B------:R-:W-:Y:S08]  /*9330*/  IADD3 R0, PT, PT, R36, 0x1, RZ ;  /* 0x0000000124007810 */ /* 0x000ff00007ffe0ff */
[----:B------:R-:W-:Y:S05]  /*9340*/  BRA.U !UP0, `(.L_x_134) ;  /* 0x0000000108287547 */ /* 0x000fea000b800000 */
[----:B------:R-:W-:Y:S01]  /*9350*/  ISETP.NE.AND P0, PT, R98, RZ, PT ;  /* 0x000000ff6200720c */ /* 0x000fe20003f05270 */
[----:B------:R-:W-:Y:S01]  /*9360*/  IMAD.U32 R3, RZ, RZ, UR46 ;  /* 0x0000002eff037e24 */ /* 0x000fe2000f8e00ff */
[----:B------:R-:W-:Y:S01]  /*9370*/  UIADD3 UR4, UPT, UPT, UR46, 0x1, URZ ;  /* 0x000000012e047890 */ /* 0x000fe2000fffe0ff */
[----:B------:R-:W-:Y:S03]  /*9380*/  IMAD.U32 R2, RZ, RZ, UR47 ;  /* 0x0000002fff027e24 */ /* 0x000fe6000f8e00ff */
[----:B------:R-:W-:Y:S04]  /*9390*/  UISETP.NE.AND UP0, UPT, UR4, 0x4, UPT ;  /* 0x000000040400788c */ /* 0x000fe8000bf05270 */
[----:B------:R-:W-:Y:S03]  /*93a0*/  USEL UR46, UR4, URZ, UP0 ;  /* 0x000000ff042e7287 */ /* 0x000fe60008000000 */
[----:B------:R-:W-:Y:S05]  /*93b0*/  @P0 LEA R3, R3, UR44, 0x3 ;  /* 0x0000002c03030c11 */ /* 0x000fea000f8e18ff */
[----:B------:R-:W-:Y:S05]  /*93c0*/  @P0 VIADD R3, R3, 0x80 ;  /* 0x0000008003030836 */ /* 0x000fea0000000000 */
[----:B------:R-:W-:Y:S04]  /*93d0*/  @P0 PRMT R2, R2, 0x654, R3 ;  /* 0x0000065402020816 */ /* 0x000fe80000000003 */
[----:B------:R3:W-:Y:S03]  /*93e0*/  @P0 SYNCS.ARRIVE.TRANS64.RED.A1T0 RZ, [R2+URZ], RZ ;  /* 0x000000ff02ff09a7 */ /* 0x0007e600081004ff */
.L_x_134:
[----:B------:R-:W-:Y:S01]  /*93f0*/  R2UR UR4, R82 ;  /* 0x00000000520472ca */ /* 0x000fe200000e0000 */
[----:B------:R-:W-:Y:S01]  /*9400*/  UISETP.NE.AND UP0, UPT, UR62, URZ, UPT ;  /* 0x000000ff3e00728c */ /* 0x000fe2000bf05270 */
[----:B------:R-:W-:Y:S01]  /*9410*/  ISETP.NE.AND P0, PT, R86, 0x2, PT ;  /* 0x000000025600780c */ /* 0x000fe20003f05270 */
[----:B------:R-:W-:Y:S01]  /*9420*/  UIADD3 UR20, UPT, UPT, UR37, UR63, URZ ;  /* 0x0000003f25147290 */ /* 0x000fe2000fffe0ff */
[----:B------:R-:W-:Y:S01]  /*9430*/  ISETP.NE.AND P1, PT, R0, 0x4, PT ;  /* 0x000000040000780c */ /* 0x000fe20003f25270 */
[----:B------:R-:W-:Y:S01]  /*9440*/  UIADD3 UR52, UPT, UPT, UR52, 0x4, URZ ;  /* 0x0000000434347890 */ /* 0x000fe2000fffe0ff */
[----:B------:R-:W-:Y:S01]  /*9450*/  SEL R3, RZ, 0x1, P0 ;  /* 0x00000001ff037807 */ /* 0x000fe20000000000 */
[----:B------:R-:W-:Y:S01]  /*9460*/  UMOV UR36, UR61 ;  /* 0x0000003d00247c82 */ /* 0x000fe20008000000 */
[----:B---3--:R-:W-:Y:S02]  /*9470*/  SEL R2, RZ, 0x1, P1 ;  /* 0x00000001ff027807 */ /* 0x008fe40000800000 */
[----:B------:R-:W-:Y:S02]  /*9480*/  LOP3.LUT R88, R88, R3, RZ, 0x3c, !PT ;  /* 0x0000000358587212 */ /* 0x000fe400078e3cff */
[----:B------:R-:W-:Y:S01]  /*9490*/  LOP3.LUT R89, R89, R2, RZ, 0x3c, !PT ;  /* 0x0000000259597212 */ /* 0x000fe200078e3cff */
[----:B------:R-:W-:Y:S01]  /*94a0*/  UIADD3 UR16, UPT, UPT, UR38, UR4, URZ ;  /* 0x0000000426107290 */ /* 0x000fe2000fffe0ff */
[----:B------:R-:W-:Y:S02]  /*94b0*/  SEL R86, R86, RZ, P0 ;  /* 0x000000ff56567207 */ /* 0x000fe40000000000 */
[----:B------:R-:W-:Y:S01]  /*94c0*/  SEL R36, R0, RZ, P1 ;  /* 0x000000ff00247207 */ /* 0x000fe20000800000 */
[----:B------:R-:W-:Y:S08]  /*94d0*/  BRA.U UP0, `(.L_x_135) ;  /* 0xffffffbd00dc7547 */ /* 0x000ff0000b83ffff */
[----:B------:R-:W-:-:S13]  /*94e0*/  R2UR UR4, R83 ;  /* 0x00000000530472ca */ /* 0x000fda00000e0000 */
[----:B------:R-:W-:-:S09]  /*94f0*/  UISETP.NE.AND UP0, UPT, UR4, URZ, UPT ;  /* 0x000000ff0400728c */ /* 0x000fd2000bf05270 */
[----:B------:R-:W-:Y:S05]  /*9500*/  BRA.U !UP0, `(.L_x_136) ;  /* 0x0000000108487547 */ /* 0x000fea000b800000 */
[----:B------:R-:W3:Y:S02]  /*9510*/  LDCU.64 UR4, c[0x0][0x890] ;  /* 0x00011200ff0477ac */ /* 0x000ee40008000a00 */
[----:B---3--:R-:W-:-:S04]  /*9520*/  UISETP.NE.U32.AND UP0, UPT, UR4, URZ, UPT ;  /* 0x000000ff0400728c */ /* 0x008fc8000bf05070 */
[----:B------:R-:W-:-:S09]  /*9530*/  UISETP.NE.AND.EX UP0, UPT, UR5, URZ, UPT, UP0 ;  /* 0x000000ff0500728c */ /* 0x000fd2000bf05300 */
[----:B------:R-:W-:Y:S05]  /*9540*/  BRA.U UP0, `(.L_x_137) ;  /* 0x00000001000c7547 */ /* 0x000fea000b800000 */
[----:B------:R-:W-:-:S13]  /*9550*/  FSETP.NEU.AND P0, PT, R41, RZ, PT ;  /* 0x000000ff2900720b */ /* 0x000fda0003f0d000 */
[----:B------:R-:W-:Y:S05]  /*9560*/  @!P0 EXIT ;  /* 0x000000000000894d */ /* 0x000fea0003800000 */
[----:B------:R-:W-:Y:S05]  /*9570*/  BRA `(.L_x_136) ;  /* 0x00000000002c7947 */ /* 0x000fea0003800000 */
.L_x_137:
[----:B------:R-:W-:Y:S01]  /*9580*/  ISETP.NE.AND P0, PT, R85, RZ, PT ;  /* 0x000000ff5500720c */ /* 0x000fe20003f05270 */
[----:B------:R-:W-:-:S12]  /*9590*/  BSSY.RECONVERGENT B0, `(.L_x_136) ;  /* 0x0000009000007945 */ /* 0x000fd80003800200 */
[----:B------:R-:W-:Y:S05]  /*95a0*/  @P0 BRA `(.L_x_138) ;  /* 0x0000000000140947 */ /* 0x000fea0003800000 */
[----:B------:R-:W3:Y:S02]  /*95b0*/  LDCU.64 UR4, c[0x0][0x888] ;  /* 0x00011100ff0477ac */ /* 0x000ee40008000a00 */
[----:B---3--:R-:W-:-:S04]  /*95c0*/  ISETP.NE.U32.AND P0, PT, RZ, UR4, PT ;  /* 0x00000004ff007c0c */ /* 0x008fc8000bf05070 */
[----:B------:R-:W-:-:S13]  /*95d0*/  ISETP.NE.AND.EX P0, PT, RZ, UR5, PT, P0 ;  /* 0x00000005ff007c0c */ /* 0x000fda000bf05300 */
[----:B------:R-:W-:Y:S05]  /*95e0*/  @!P0 EXIT ;  /* 0x000000000000894d */ /* 0x000fea0003800000 */
[----:B------:R-:W-:Y:S05]  /*95f0*/  BRA `(.L_x_139) ;  /* 0x0000000000087947 */ /* 0x000fea0003800000 */
.L_x_138:
[----:B------:R-:W-:-:S13]  /*9600*/  FSETP.NEU.AND P0, PT, R41, RZ, PT ;  /* 0x000000ff2900720b */ /* 0x000fda0003f0d000 */
[----:B------:R-:W-:Y:S05]  /*9610*/  @!P0 EXIT ;  /* 0x000000000000894d */ /* 0x000fea0003800000 */
.L_x_139:
[----:B------:R-:W-:Y:S05]  /*9620*/  BSYNC.RECONVERGENT B0 ;  /* 0x0000000000007941 */ /* 0x000fea0003800200 */
.L_x_136:
[----:B------:R-:W-:Y:S01]  /*9630*/  ULEA UR4, UR46, UR44, 0x3 ;  /* 0x0000002c2e047291 */ /* 0x000fe2000f8e18ff */
[----:B------:R-:W-:-:S04]  /*9640*/  DEPBAR.LE SB0, 0x0 ;  /* 0x000080000000791a */ /* 0x000fc80000000000 */
[----:B------:R-:W-:-:S04]  /*9650*/  UIADD3 UR4, UPT, UPT, UR4, 0x80, URZ ;  /* 0x0000008004047890 */ /* 0x000fc8000fffe0ff */
[----:B------:R-:W-:-:S09]  /*9660*/  UPRMT UR4, UR47, 0x654, UR4 ;  /* 0x000006542f047896 */ /* 0x000fd20008000004 */
[----:B------:R-:W-:Y:S01]  /*9670*/  SYNCS.ARRIVE.TRANS64.RED.A1T0 RZ, [UR4], RZ ;  /* 0x000000ffffff79a7 */ /* 0x000fe20008100404 */
[----:B------:R-:W-:Y:S05]  /*9680*/  EXIT ;  /* 0x000000000000794d */ /* 0x000fea0003800000 */
.L_x_24:
[----:B--2---:R2:W3:Y:S02]  /*9690*/  SYNCS.PHASECHK.TRANS64.TRYWAIT P0, [R3+URZ+0x120], R2 ;  /* 0x00012002030075a7 */ /* 0x0044e400080011ff */
[----:B---3--:R-:W-:Y:S05]  /*96a0*/  @!P0 NANOSLEEP.SYNCS 0x989680 ;  /* 0x009896800000895d */ /* 0x008fea0003900000 */
[----:B------:R-:W3:Y:S02]  /*96b0*/  @!P0 SYNCS.PHASECHK.TRANS64 P0, [R3+URZ+0x120], R2 ;  /* 0x00012002030085a7 */ /* 0x000ee400080010ff */
[----:B---3--:R-:W-:Y:S05]  /*96c0*/  @!P0 BRA `(.L_x_24) ;  /* 0xfffffffc00f08947 */ /* 0x008fea000383ffff */
[----:B------:R-:W-:Y:S05]  /*96d0*/  BRA `(.L_x_140) ;  /* 0xffffff8000a07947 */ /* 0x000fea000383ffff */
.L_x_27:
[----:B-1----:R-:W-:-:S07]  /*96e0*/  MOV R0, UR33 ;  /* 0x0000002100007c02 */ /* 0x002fce0008000f00 */
.L_x_141:
[----:B-1----:R1:W2:Y:S02]  /*96f0*/  SYNCS.PHASECHK.TRANS64.TRYWAIT P0, [R0+URZ+0x30], R3 ;  /* 0x00003003000075a7 */ /* 0x0022a400080011ff */
[----:B--2---:R-:W-:Y:S05]  /*9700*/  @!P0 NANOSLEEP.SYNCS 0x989680 ;  /* 0x009896800000895d */ /* 0x004fea0003900000 */
[----:B------:R-:W2:Y:S02]  /*9710*/  @!P0 SYNCS.PHASECHK.TRANS64 P0, [R0+URZ+0x30], R3 ;  /* 0x00003003000085a7 */ /* 0x000ea400080010ff */
[----:B--2---:R-:W-:Y:S05]  /*9720*/  @!P0 BRA `(.L_x_141) ;  /* 0xfffffffc00f08947 */ /* 0x004fea000383ffff */
[----:B------:R-:W-:Y:S05]  /*9730*/  BRA `(.L_x_26) ;  /* 0xffffff8000ec7947 */ /* 0x000fea000383ffff */
.L_x_34:
[----:B-1----:R-:W-:-:S07]  /*9740*/  MOV R0, UR25 ;  /* 0x0000001900007c02 */ /* 0x002fce0008000f00 */
.L_x_142:
[----:B-1----:R1:W2:Y:S02]  /*9750*/  SYNCS.PHASECHK.TRANS64.TRYWAIT P0, [R0+URZ+0x30], R3 ;  /* 0x00003003000075a7 */ /* 0x0022a400080011ff */
[----:B--2---:R-:W-:Y:S05]  /*9760*/  @!P0 NANOSLEEP.SYNCS 0x989680 ;  /* 0x009896800000895d */ /* 0x004fea0003900000 */
[----:B------:R-:W2:Y:S02]  /*9770*/  @!P0 SYNCS.PHASECHK.TRANS64 P0, [R0+URZ+0x30], R3 ;  /* 0x00003003000085a7 */ /* 0x000ea400080010ff */
[----:B--2---:R-:W-:Y:S05]  /*9780*/  @!P0 BRA `(.L_x_142) ;  /* 0xfffffffc00f08947 */ /* 0x004fea000383ffff */
[----:B------:R-:W-:Y:S05]  /*9790*/  BRA `(.L_x_33) ;  /* 0xffffff8400c47947 */ /* 0x000fea000383ffff */
.L_x_39:
[----:B-1----:R1:W2:Y:S02]  /*97a0*/  SYNCS.PHASECHK.TRANS64.TRYWAIT P0, [R3+URZ+0xb0], R0 ;  /* 0x0000b000030075a7 */ /* 0x0022a400080011ff */
[----:B--2---:R-:W-:Y:S05]  /*97b0*/  @!P0 NANOSLEEP.SYNCS 0x989680 ;  /* 0x009896800000895d */ /* 0x004fea0003900000 */
[----:B------:R-:W2:Y:S02]  /*97c0*/  @!P0 SYNCS.PHASECHK.TRANS64 P0, [R3+URZ+0xb0], R0 ;  /* 0x0000b000030085a7 */ /* 0x000ea400080010ff */
[----:B--2---:R-:W-:Y:S05]  /*97d0*/  @!P0 BRA `(.L_x_39) ;  /* 0xfffffffc00f08947 */ /* 0x004fea000383ffff */
[----:B------:R-:W-:Y:S05]  /*97e0*/  BRA `(.L_x_143) ;  /* 0xffffff8800807947 */ /* 0x000fea000383ffff */
.L_x_43:
[----:B-1----:R-:W-:-:S07]  /*97f0*/  MOV R0, UR4 ;  /* 0x0000000400007c02 */ /* 0x002fce0008000f00 */
.L_x_144:
[----:B-1----:R1:W2:Y:S02]  /*9800*/  SYNCS.PHASECHK.TRANS64.TRYWAIT P0, [R0+URZ], R3 ;  /* 0x00000003000075a7 */ /* 0x0022a400080011ff */
[----:B--2---:R-:W-:Y:S05]  /*9810*/  @!P0 NANOSLEEP.SYNCS 0x989680 ;  /* 0x009896800000895d */ /* 0x004fea0003900000 */
[----:B------:R-:W2:Y:S02]  /*9820*/  @!P0 SYNCS.PHASECHK.TRANS64 P0, [R0+URZ], R3 ;  /* 0x00000003000085a7 */ /* 0x000ea400080010ff */
[----:B--2---:R-:W-:Y:S05]  /*9830*/  @!P0 BRA `(.L_x_144) ;  /* 0xfffffffc00f08947 */ /* 0x004fea000383ffff */
[----:B------:R-:W-:Y:S05]  /*9840*/  BRA `(.L_x_145) ;  /* 0xffffff9000287947 */ /* 0x000fea000383ffff */
.L_x_44:
[----:B------:R-:W-:-:S07]  /*9850*/  MOV R0, UR5 ;  /* 0x0000000500007c02 */ /* 0x000fce0008000f00 */
.L_x_146:
[----:B-1----:R1:W2:Y:S02]  /*9860*/  SYNCS.PHASECHK.TRANS64.TRYWAIT P0, [R0+URZ], R3 ;  /* 0x00000003000075a7 */ /* 0x0022a400080011ff */
[----:B--2---:R-:W-:Y:S05]  /*9870*/  @!P0 NANOSLEEP.SYNCS 0x989680 ;  /* 0x009896800000895d */ /* 0x004fea0003900000 */
[----:B------:R-:W2:Y:S02]  /*9880*/  @!P0 SYNCS.PHASECHK.TRANS64 P0, [R0+URZ], R3 ;  /* 0x00000003000085a7 */ /* 0x000ea400080010ff */
[----:B--2---:R-:W-:Y:S05]  /*9890*/  @!P0 BRA `(.L_x_146) ;  /* 0xfffffffc00f08947 */ /* 0x004fea000383ffff */
[----:B------:R-:W-:Y:S05]  /*98a0*/  BRA `(.L_x_147) ;  /* 0xffffff9000347947 */ /* 0x000fea000383ffff */
.L_x_45:
[----:B------:R-:W-:-:S07]  /*98b0*/  MOV R0, UR5 ;  /* 0x0000000500007c02 */ /* 0x000fce0008000f00 */
.L_x_148:
[----:B-1----:R1:W2:Y:S02]  /*98c0*/  SYNCS.PHASECHK.TRANS64.TRYWAIT P0, [R0+URZ], R3 ;  /* 0x00000003000075a7 */ /* 0x0022a400080011ff */
[----:B--2---:R-:W-:Y:S05]  /*98d0*/  @!P0 NANOSLEEP.SYNCS 0x989680 ;  /* 0x009896800000895d */ /* 0x004fea0003900000 */
[----:B------:R-:W2:Y:S02]  /*98e0*/  @!P0 SYNCS.PHASECHK.TRANS64 P0, [R0+URZ], R3 ;  /* 0x00000003000085a7 */ /* 0x000ea400080010ff */
[----:B--2---:R-:W-:Y:S05]  /*98f0*/  @!P0 BRA `(.L_x_148) ;  /* 0xfffffffc00f08947 */ /* 0x004fea000383ffff */
[----:B------:R-:W-:Y:S05]  /*9900*/  BRA `(.L_x_149) ;  /* 0xffffff9000407947 */ /* 0x000fea000383ffff */
.L_x_46:
[----:B------:R-:W-:-:S07]  /*9910*/  MOV R0, UR5 ;  /* 0x0000000500007c02 */ /* 0x000fce0008000f00 */
.L_x_150:
[----:B-1----:R1:W2:Y:S02]  /*9920*/  SYNCS.PHASECHK.TRANS64.TRYWAIT P0, [R0+URZ], R3 ;  /* 0x00000003000075a7 */ /* 0x0022a400080011ff */
[----:B--2---:R-:W-:Y:S05]  /*9930*/  @!P0 NANOSLEEP.SYNCS 0x989680 ;  /* 0x009896800000895d */ /* 0x004fea0003900000 */
[----:B------:R-:W2:Y:S02]  /*9940*/  @!P0 SYNCS.PHASECHK.TRANS64 P0, [R0+URZ], R3 ;  /* 0x00000003000085a7 */ /* 0x000ea400080010ff */
[----:B--2---:R-:W-:Y:S05]  /*9950*/  @!P0 BRA `(.L_x_150) ;  /* 0xfffffffc00f08947 */ /* 0x004fea000383ffff */
[----:B------:R-:W-:Y:S05]  /*9960*/  BRA `(.L_x_151) ;  /* 0xffffff90004c7947 */ /* 0x000fea000383ffff */
.L_x_47:
[----:B------:R-:W-:-:S07]  /*9970*/  MOV R0, UR5 ;  /* 0x0000000500007c02 */ /* 0x000fce0008000f00 */
.L_x_152:
[----:B-1----:R1:W2:Y:S02]  /*9980*/  SYNCS.PHASECHK.TRANS64.TRYWAIT P0, [R0+URZ], R3 ;  /* 0x00000003000075a7 */ /* 0x0022a400080011ff */
[----:B--2---:R-:W-:Y:S05]  /*9990*/  @!P0 NANOSLEEP.SYNCS 0x989680 ;  /* 0x009896800000895d */ /* 0x004fea0003900000 */
[----:B------:R-:W2:Y:S02]  /*99a0*/  @!P0 SYNCS.PHASECHK.TRANS64 P0, [R0+URZ], R3 ;  /* 0x00000003000085a7 */ /* 0x000ea400080010ff */
[----:B--2---:R-:W-:Y:S05]  /*99b0*/  @!P0 BRA `(.L_x_152) ;  /* 0xfffffffc00f08947 */ /* 0x004fea000383ffff */
[----:B------:R-:W-:Y:S05]  /*99c0*/  BRA `(.L_x_153) ;  /* 0xffffff9000587947 */ /* 0x000fea000383ffff */
.L_x_50:
[----:B-1----:R1:W2:Y:S02]  /*99d0*/  SYNCS.PHASECHK.TRANS64.TRYWAIT P0, [R2+URZ+0x110], R5 ;  /* 0x00011005020075a7 */ /* 0x0022a400080011ff */
[----:B--2---:R-:W-:Y:S05]  /*99e0*/  @!P0 NANOSLEEP.SYNCS 0x989680 ;  /* 0x009896800000895d */ /* 0x004fea0003900000 */
[----:B------:R-:W2:Y:S02]  /*99f0*/  @!P0 SYNCS.PHASECHK.TRANS64 P0, [R2+URZ+0x110], R5 ;  /* 0x00011005020085a7 */ /* 0x000ea400080010ff */
[----:B--2---:R-:W-:Y:S05]  /*9a00*/  @!P0 BRA `(.L_x_50) ;  /* 0xfffffffc00f08947 */ /* 0x004fea000383ffff */
[----:B------:R-:W-:Y:S05]  /*9a10*/  BRA `(.L_x_154) ;  /* 0xffffff9000b47947 */ /* 0x000fea000383ffff */
.L_x_51:
[----:B------:R-:W-:-:S07]  /*9a20*/  MOV R2, UR4 ;  /* 0x0000000400027c02 */ /* 0x000fce0008000f00 */
.L_x_155:
[----:B-1----:R1:W2:Y:S02]  /*9a30*/  SYNCS.PHASECHK.TRANS64.TRYWAIT P0, [R2+URZ+0xc0], R5 ;  /* 0x0000c005020075a7 */ /* 0x0022a400080011ff */
[----:B--2---:R-:W-:Y:S05]  /*9a40*/  @!P0 NANOSLEEP.SYNCS 0x989680 ;  /* 0x009896800000895d */ /* 0x004fea0003900000 */
[----:B------:R-:W2:Y:S02]  /*9a50*/  @!P0 SYNCS.PHASECHK.TRANS64 P0, [R2+URZ+0xc0], R5 ;  /* 0x0000c005020085a7 */ /* 0x000ea400080010ff */
[----:B--2---:R-:W-:Y:S05]  /*9a60*/  @!P0 BRA `(.L_x_155) ;  /* 0xfffffffc00f08947 */ /* 0x004fea000383ffff */
[----:B------:R-:W-:Y:S05]  /*9a70*/  BRA `(.L_x_156) ;  /* 0xffffff9000c47947 */ /* 0x000fea000383ffff */
.L_x_52:
[----:B-1----:R1:W2:Y:S02]  /*9a80*/  SYNCS.PHASECHK.TRANS64.TRYWAIT P1, [R2+URZ+0xb0], R5 ;  /* 0x0000b005020075a7 */ /* 0x0022a400080211ff */
[----:B--2---:R-:W-:Y:S05]  /*9a90*/  @!P1 NANOSLEEP.SYNCS 0x989680 ;  /* 0x009896800000995d */ /* 0x004fea0003900000 */
[----:B------:R-:W2:Y:S02]  /*9aa0*/  @!P1 SYNCS.PHASECHK.TRANS64 P1, [R2+URZ+0xb0], R5 ;  /* 0x0000b005020095a7 */ /* 0x000ea400080210ff */
[----:B--2---:R-:W-:Y:S05]  /*9ab0*/  @!P1 BRA `(.L_x_52) ;  /* 0xfffffffc00f09947 */ /* 0x004fea000383ffff */
[----:B------:R-:W-:Y:S05]  /*9ac0*/  BRA `(.L_x_157) ;  /* 0xffffff9000f47947 */ /* 0x000fea000383ffff */
.L_x_55:
[----:B------:R-:W-:-:S07]  /*9ad0*/  MOV R0, UR4 ;  /* 0x0000000400007c02 */ /* 0x000fce0008000f00 */
.L_x_158:
[----:B-1----:R1:W2:Y:S02]  /*9ae0*/  SYNCS.PHASECHK.TRANS64.TRYWAIT P0, [R0+URZ+0xc0], R3 ;  /* 0x0000c003000075a7 */ /* 0x0022a400080011ff */
[----:B--2---:R-:W-:Y:S05]  /*9af0*/  @!P0 NANOSLEEP.SYNCS 0x989680 ;  /* 0x009896800000895d */ /* 0x004fea0003900000 */
[----:B------:R-:W2:Y:S02]  /*9b00*/  @!P0 SYNCS.PHASECHK.TRANS64 P0, [R0+URZ+0xc0], R3 ;  /* 0x0000c003000085a7 */ /* 0x000ea400080010ff */
[----:B--2---:R-:W-:Y:S05]  /*9b10*/  @!P0 BRA `(.L_x_158) ;  /* 0xfffffffc00f08947 */ /* 0x004fea000383ffff */
[----:B------:R-:W-:Y:S05]  /*9b20*/  BRA `(.L_x_54) ;  /* 0xffffff9400487947 */ /* 0x000fea000383ffff */
.L_x_62:
[----:B-1----:R1:W2:Y:S02]  /*9b30*/  SYNCS.PHASECHK.TRANS64.TRYWAIT P1, [R0+URZ+0xb0], R5 ;  /* 0x0000b005000075a7 */ /* 0x0022a400080211ff */
[----:B--2---:R-:W-:Y:S05]  /*9b40*/  @!P1 NANOSLEEP.SYNCS 0x989680 ;  /* 0x009896800000995d */ /* 0x004fea0003900000 */
[----:B------:R-:W2:Y:S02]  /*9b50*/  @!P1 SYNCS.PHASECHK.TRANS64 P1, [R0+URZ+0xb0], R5 ;  /* 0x0000b005000095a7 */ /* 0x000ea400080210ff */
[----:B--2---:R-:W-:Y:S05]  /*9b60*/  @!P1 BRA `(.L_x_62) ;  /* 0xfffffffc00f09947 */ /* 0x004fea000383ffff */
[----:B------:R-:W-:Y:S05]  /*9b70*/  BRA `(.L_x_159) ;  /* 0xffffff9800bc7947 */ /* 0x000fea000383ffff */
.L_x_63:
[----:B------:R-:W-:-:S07]  /*9b80*/  MOV R3, UR30 ;  /* 0x0000001e00037c02 */ /* 0x000fce0008000f00 */
.L_x_160:
[----:B-1----:R1:W2:Y:S02]  /*9b90*/  SYNCS.PHASECHK.TRANS64.TRYWAIT P0, [R3+URZ+0xf0], R0 ;  /* 0x0000f000030075a7 */ /* 0x0022a400080011ff */
[----:B--2---:R-:W-:Y:S05]  /*9ba0*/  @!P0 NANOSLEEP.SYNCS 0x989680 ;  /* 0x009896800000895d */ /* 0x004fea0003900000 */
[----:B------:R-:W2:Y:S02]  /*9bb0*/  @!P0 SYNCS.PHASECHK.TRANS64 P0, [R3+URZ+0xf0], R0 ;  /* 0x0000f000030085a7 */ /* 0x000ea400080010ff */
[----:B--2---:R-:W-:Y:S05]  /*9bc0*/  @!P0 BRA `(.L_x_160) ;  /* 0xfffffffc00f08947 */ /* 0x004fea000383ffff */
[----:B------:R-:W-:Y:S05]  /*9bd0*/  BRA `(.L_x_161) ;  /* 0xffffff9800f47947 */ /* 0x000fea000383ffff */
.L_x_66:
[----:B------:R-:W-:Y:S07]  /*9be0*/  MOV R0, UR5 ;  /* 0x0000000500007c02 */ /* 0x000fee0008000f00 */
.L_x_162:
[----:B-1----:R1:W2:Y:S02]  /*9bf0*/  SYNCS.PHASECHK.TRANS64.TRYWAIT P0, [R0+URZ], R3 ;  /* 0x00000003000075a7 */ /* 0x0022a400080011ff */
[----:B--2---:R-:W-:Y:S05]  /*9c00*/  @!P0 NANOSLEEP.SYNCS 0x989680 ;  /* 0x009896800000895d */ /* 0x004fea0003900000 */
[----:B------:R-:W2:Y:S02]  /*9c10*/  @!P0 SYNCS.PHASECHK.TRANS64 P0, [R0+URZ], R3 ;  /* 0x00000003000085a7 */ /* 0x000ea400080010ff */
[----:B--2---:R-:W-:Y:S05]  /*9c20*/  @!P0 BRA `(.L_x_162) ;  /* 0xfffffffc00f08947 */ /* 0x004fea000383ffff */
[----:B------:R-:W-:Y:S05]  /*9c30*/  BRA `(.L_x_65) ;  /* 0xffffff9c00107947 */ /* 0x000fea000383ffff */
.L_x_69:
[----:B------:R-:W-:-:S07]  /*9c40*/  MOV R0, UR4 ;  /* 0x0000000400007c02 */ /* 0x000fce0008000f00 */
.L_x_163:
[----:B--2---:R2:W4:Y:S02]  /*9c50*/  SYNCS.PHASECHK.TRANS64.TRYWAIT P0, [R0+URZ], R3 ;  /* 0x00000003000075a7 */ /* 0x00452400080011ff */
[----:B----4-:R-:W-:Y:S05]  /*9c60*/  @!P0 NANOSLEEP.SYNCS 0x989680 ;  /* 0x009896800000895d */ /* 0x010fea0003900000 */
[----:B------:R-:W4:Y:S02]  /*9c70*/  @!P0 SYNCS.PHASECHK.TRANS64 P0, [R0+URZ], R3 ;  /* 0x00000003000085a7 */ /* 0x000f2400080010ff */
[----:B----4-:R-:W-:Y:S05]  /*9c80*/  @!P0 BRA `(.L_x_163) ;  /* 0xfffffffc00f08947 */ /* 0x010fea000383ffff */
[----:B------:R-:W-:Y:S05]  /*9c90*/  BRA `(.L_x_164) ;  /* 0xffffff9c00ec7947 */ /* 0x000fea000383ffff */
.L_x_70:
[----:B------:R-:W-:-:S07]  /*9ca0*/  MOV R0, UR5 ;  /* 0x0000000500007c02 */ /* 0x000fce0008000f00 */
.L_x_165:
[----:B-1----:R1:W2:Y:S02]  /*9cb0*/  SYNCS.PHASECHK.TRANS64.TRYWAIT P0, [R0+URZ], R3 ;  /* 0x00000003000075a7 */ /* 0x0022a400080011ff */
[----:B--2---:R-:W-:Y:S05]  /*9cc0*/  @!P0 NANOSLEEP.SYNCS 0x989680 ;  /* 0x009896800000895d */ /* 0x004fea0003900000 */
[----:B------:R-:W2:Y:S02]  /*9cd0*/  @!P0 SYNCS.PHASECHK.TRANS64 P0, [R0+URZ], R3 ;  /* 0x00000003000085a7 */ /* 0x000ea400080010ff */
[----:B--2---:R-:W-:Y:S05]  /*9ce0*/  @!P0 BRA `(.L_x_165) ;  /* 0xfffffffc00f08947 */ /* 0x004fea000383ffff */
[----:B------:R-:W-:Y:S05]  /*9cf0*/  BRA `(.L_x_166) ;  /* 0xffffff9c00f87947 */ /* 0x000fea000383ffff */
.L_x_71:
[----:B------:R-:W-:-:S07]  /*9d00*/  MOV R0, UR5 ;  /* 0x0000000500007c02 */ /* 0x000fce0008000f00 */
.L_x_167:
[----:B-1----:R1:W2:Y:S02]  /*9d10*/  SYNCS.PHASECHK.TRANS64.TRYWAIT P0, [R0+URZ], R3 ;  /* 0x00000003000075a7 */ /* 0x0022a400080011ff */
[----:B--2---:R-:W-:Y:S05]  /*9d20*/  @!P0 NANOSLEEP.SYNCS 0x989680 ;  /* 0x009896800000895d */ /* 0x004fea0003900000 */
[----:B------:R-:W2:Y:S02]  /*9d30*/  @!P0 SYNCS.PHASECHK.TRANS64 P0, [R0+URZ], R3 ;  /* 0x00000003000085a7 */ /* 0x000ea400080010ff */
[----:B--2---:R-:W-:Y:S05]  /*9d40*/  @!P0 BRA `(.L_x_167) ;  /* 0xfffffffc00f08947 */ /* 0x004fea000383ffff */
[----:B------:R-:W-:Y:S05]  /*9d50*/  BRA `(.L_x_168) ;  /* 0xffffffa000047947 */ /* 0x000fea000383ffff */
.L_x_72:
[----:B------:R-:W-:-:S07]  /*9d60*/  MOV R0, UR4 ;  /* 0x0000000400007c02 */ /* 0x000fce0008000f00 */
.L_x_169:
[----:B-1----:R1:W2:Y:S02]  /*9d70*/  SYNCS.PHASECHK.TRANS64.TRYWAIT P0, [R0+URZ], R3 ;  /* 0x00000003000075a7 */ /* 0x0022a400080011ff */
[----:B--2---:R-:W-:Y:S05]  /*9d80*/  @!P0 NANOSLEEP.SYNCS 0x989680 ;  /* 0x009896800000895d */ /* 0x004fea0003900000 */
[----:B------:R-:W2:Y:S02]  /*9d90*/  @!P0 SYNCS.PHASECHK.TRANS64 P0, [R0+URZ], R3 ;  /* 0x00000003000085a7 */ /* 0x000ea400080010ff */
[----:B--2---:R-:W-:Y:S05]  /*9da0*/  @!P0 BRA `(.L_x_169) ;  /* 0xfffffffc00f08947 */ /* 0x004fea000383ffff */
[----:B------:R-:W-:Y:S05]  /*9db0*/  BRA `(.L_x_170) ;  /* 0xffffffa000107947 */ /* 0x000fea000383ffff */
.L_x_77:
[----:B--2---:R2:W3:Y:S02]  /*9dc0*/  SYNCS.PHASECHK.TRANS64.TRYWAIT P0, [R12+URZ+0xb0], R9 ;  /* 0x0000b0090c0075a7 */ /* 0x0044e400080011ff */
[----:B---3--:R-:W-:Y:S05]  /*9dd0*/  @!P0 NANOSLEEP.SYNCS 0x989680 ;  /* 0x009896800000895d */ /* 0x008fea0003900000 */
[----:B------:R-:W3:Y:S02]  /*9de0*/  @!P0 SYNCS.PHASECHK.TRANS64 P0, [R12+URZ+0xb0], R9 ;  /* 0x0000b0090c0085a7 */ /* 0x000ee400080010ff */
[----:B---3--:R-:W-:Y:S05]  /*9df0*/  @!P0 BRA `(.L_x_77) ;  /* 0xfffffffc00f08947 */ /* 0x008fea000383ffff */
[----:B------:R-:W-:Y:S05]  /*9e00*/  BRA `(.L_x_171) ;  /* 0xffffffa400307947 */ /* 0x000fea000383ffff */
.L_x_80:
[----:B------:R-:W-:Y:S07]  /*9e10*/  MOV R0, UR21 ;  /* 0x0000001500007c02 */ /* 0x000fee0008000f00 */
.L_x_172:
[----:B--2---:R2:W3:Y:S02]  /*9e20*/  SYNCS.PHASECHK.TRANS64.TRYWAIT P2, [R0+URZ+0xa8], R11 ;  /* 0x0000a80b000075a7 */ /* 0x0044e400080411ff */
[----:B---3--:R-:W-:Y:S05]  /*9e30*/  @!P2 NANOSLEEP.SYNCS 0x989680 ;  /* 0x009896800000a95d */ /* 0x008fea0003900000 */
[----:B------:R-:W3:Y:S02]  /*9e40*/  @!P2 SYNCS.PHASECHK.TRANS64 P2, [R0+URZ+0xa8], R11 ;  /* 0x0000a80b0000a5a7 */ /* 0x000ee400080410ff */
[----:B---3--:R-:W-:Y:S05]  /*9e50*/  @!P2 BRA `(.L_x_172) ;  /* 0xfffffffc00f0a947 */ /* 0x008fea000383ffff */
[----:B------:R-:W-:Y:S05]  /*9e60*/  BRA `(.L_x_79) ;  /* 0xffffffa800987947 */ /* 0x000fea000383ffff */
.L_x_83:
[----:B--2---:R-:W-:Y:S07]  /*9e70*/  MOV R0, UR21 ;  /* 0x0000001500007c02 */ /* 0x004fee0008000f00 */
.L_x_173:
[----:B--2---:R2:W3:Y:S02]  /*9e80*/  SYNCS.PHASECHK.TRANS64.TRYWAIT P0, [R0+URZ+0x80], R9 ;  /* 0x00008009000075a7 */ /* 0x0044e400080011ff */
[----:B---3--:R-:W-:Y:S05]  /*9e90*/  @!P0 NANOSLEEP.SYNCS 0x989680 ;  /* 0x009896800000895d */ /* 0x008fea0003900000 */
[----:B------:R-:W3:Y:S02]  /*9ea0*/  @!P0 SYNCS.PHASECHK.TRANS64 P0, [R0+URZ+0x80], R9 ;  /* 0x00008009000085a7 */ /* 0x000ee400080010ff */
[----:B---3--:R-:W-:Y:S05]  /*9eb0*/  @!P0 BRA `(.L_x_173) ;  /* 0xfffffffc00f08947 */ /* 0x008fea000383ffff */
[----:B------:R-:W-:Y:S05]  /*9ec0*/  BRA `(.L_x_174) ;  /* 0xffffffa800f47947 */ /* 0x000fea000383ffff */
.L_x_84:
[----:B------:R-:W-:Y:S07]  /*9ed0*/  MOV R0, UR21 ;  /* 0x0000001500007c02 */ /* 0x000fee0008000f00 */
.L_x_175:
[----:B--2---:R2:W3:Y:S02]  /*9ee0*/  SYNCS.PHASECHK.TRANS64.TRYWAIT P0, [R0+URZ+0x88], R9 ;  /* 0x00008809000075a7 */ /* 0x0044e400080011ff */
[----:B---3--:R-:W-:Y:S05]  /*9ef0*/  @!P0 NANOSLEEP.SYNCS 0x989680 ;  /* 0x009896800000895d */ /* 0x008fea0003900000 */
[----:B------:R-:W3:Y:S02]  /*9f00*/  @!P0 SYNCS.PHASECHK.TRANS64 P0, [R0+URZ+0x88], R9 ;  /* 0x00008809000085a7 */ /* 0x000ee400080010ff */
[----:B---3--:R-:W-:Y:S05]  /*9f10*/  @!P0 BRA `(.L_x_175) ;  /* 0xfffffffc00f08947 */ /* 0x008fea000383ffff */
[----:B------:R-:W-:Y:S05]  /*9f20*/  BRA `(.L_x_176) ;  /* 0xffffffac00307947 */ /* 0x000fea000383ffff */
.L_x_85:
[----:B------:R-:W-:Y:S07]  /*9f30*/  MOV R0, UR21 ;  /* 0x0000001500007c02 */ /* 0x000fee0008000f00 */
.L_x_177:
[----:B--2---:R2:W3:Y:S02]  /*9f40*/  SYNCS.PHASECHK.TRANS64.TRYWAIT P0, [R0+URZ+0x90], R9 ;  /* 0x00009009000075a7 */ /* 0x0044e400080011ff */
[----:B---3--:R-:W-:Y:S05]  /*9f50*/  @!P0 NANOSLEEP.SYNCS 0x989680 ;  /* 0x009896800000895d */ /* 0x008fea0003900000 */
[----:B------:R-:W3:Y:S02]  /*9f60*/  @!P0 SYNCS.PHASECHK.TRANS64 P0, [R0+URZ+0x90], R9 ;  /* 0x00009009000085a7 */ /* 0x000ee400080010ff */
[----:B---3--:R-:W-:Y:S05]  /*9f70*/  @!P0 BRA `(.L_x_177) ;  /* 0xfffffffc00f08947 */ /* 0x008fea000383ffff */
[----:B------:R-:W-:Y:S05]  /*9f80*/  BRA `(.L_x_178) ;  /* 0xffffffac00787947 */ /* 0x000fea000383ffff */
.L_x_86:
[----:B------:R-:W-:Y:S07]  /*9f90*/  MOV R0, UR21 ;  /* 0x0000001500007c02 */ /* 0x000fee0008000f00 */
.L_x_179:
[----:B--2---:R2:W3:Y:S02]  /*9fa0*/  SYNCS.PHASECHK.TRANS64.TRYWAIT P0, [R0+URZ+0x98], R9 ;  /* 0x00009809000075a7 */ /* 0x0044e400080011ff */
[----:B---3--:R-:W-:Y:S05]  /*9fb0*/  @!P0 NANOSLEEP.SYNCS 0x989680 ;  /* 0x009896800000895d */ /* 0x008fea0003900000 */
[----:B------:R-:W3:Y:S02]  /*9fc0*/  @!P0 SYNCS.PHASECHK.TRANS64 P0, [R0+URZ+0x98], R9 ;  /* 0x00009809000085a7 */ /* 0x000ee400080010ff */
[----:B---3--:R-:W-:Y:S05]  /*9fd0*/  @!P0 BRA `(.L_x_179) ;  /* 0xfffffffc00f08947 */ /* 0x008fea000383ffff */
[----:B------:R-:W-:Y:S05]  /*9fe0*/  BRA `(.L_x_180) ;  /* 0xffffffac00bc7947 */ /* 0x000fea000383ffff */
.L_x_88:
[----:B------:R-:W-:-:S07]  /*9ff0*/  MOV R0, UR21 ;  /* 0x0000001500007c02 */ /* 0x000fce0008000f00 */
.L_x_181:
[----:B---3--:R3:W4:Y:S02]  /*a000*/  SYNCS.PHASECHK.TRANS64.TRYWAIT P0, [R0+URZ+0x80], R3 ;  /* 0x00008003000075a7 */ /* 0x00872400080011ff */
[----:B----4-:R-:W-:Y:S05]  /*a010*/  @!P0 NANOSLEEP.SYNCS 0x989680 ;  /* 0x009896800000895d */ /* 0x010fea0003900000 */
[----:B------:R-:W4:Y:S02]  /*a020*/  @!P0 SYNCS.PHASECHK.TRANS64 P0, [R0+URZ+0x80], R3 ;  /* 0x00008003000085a7 */ /* 0x000f2400080010ff */
[----:B----4-:R-:W-:Y:S05]  /*a030*/  @!P0 BRA `(.L_x_181) ;  /* 0xfffffffc00f08947 */ /* 0x010fea000383ffff */
[----:B------:R-:W-:Y:S05]  /*a040*/  BRA `(.L_x_182) ;  /* 0xffffffb000307947 */ /* 0x000fea000383ffff */
.L_x_89:
[----:B---3--:R-:W-:-:S07]  /*a050*/  MOV R0, UR21 ;  /* 0x0000001500007c02 */ /* 0x008fce0008000f00 */
.L_x_183:
[----:B---3--:R3:W4:Y:S02]  /*a060*/  SYNCS.PHASECHK.TRANS64.TRYWAIT P0, [R0+URZ+0x88], R3 ;  /* 0x00008803000075a7 */ /* 0x00872400080011ff */
[----:B----4-:R-:W-:Y:S05]  /*a070*/  @!P0 NANOSLEEP.SYNCS 0x989680 ;  /* 0x009896800000895d */ /* 0x010fea0003900000 */
[----:B------:R-:W4:Y:S02]  /*a080*/  @!P0 SYNCS.PHASECHK.TRANS64 P0, [R0+URZ+0x88], R3 ;  /* 0x00008803000085a7 */ /* 0x000f2400080010ff */
[----:B----4-:R-:W-:Y:S05]  /*a090*/  @!P0 BRA `(.L_x_183) ;  /* 0xfffffffc00f08947 */ /* 0x010fea000383ffff */
[----:B------:R-:W-:Y:S05]  /*a0a0*/  BRA `(.L_x_184) ;  /* 0xffffffb000207947 */ /* 0x000fea000383ffff */
.L_x_90:
[----:B---3--:R-:W-:-:S07]  /*a0b0*/  MOV R0, UR21 ;  /* 0x0000001500007c02 */ /* 0x008fce0008000f00 */
.L_x_185:
[----:B---3--:R3:W4:Y:S02]  /*a0c0*/  SYNCS.PHASECHK.TRANS64.TRYWAIT P0, [R0+URZ+0x90], R3 ;  /* 0x00009003000075a7 */ /* 0x00872400080011ff */
[----:B----4-:R-:W-:Y:S05]  /*a0d0*/  @!P0 NANOSLEEP.SYNCS 0x989680 ;  /* 0x009896800000895d */ /* 0x010fea0003900000 */
[----:B------:R-:W4:Y:S02]  /*a0e0*/  @!P0 SYNCS.PHASECHK.TRANS64 P0, [R0+URZ+0x90], R3 ;  /* 0x00009003000085a7 */ /* 0x000f2400080010ff */
[----:B----4-:R-:W-:Y:S05]  /*a0f0*/  @!P0 BRA `(.L_x_185) ;  /* 0xfffffffc00f08947 */ /* 0x010fea000383ffff */
[----:B------:R-:W-:Y:S05]  /*a100*/  BRA `(.L_x_186) ;  /* 0xffffffb000107947 */ /* 0x000fea000383ffff */
.L_x_92:
[----:B-1----:R1:W2:Y:S02]  /*a110*/  SYNCS.PHASECHK.TRANS64.TRYWAIT P0, [R3+URZ+0xb0], R0 ;  /* 0x0000b000030075a7 */ /* 0x0022a400080011ff */
[----:B--2---:R-:W-:Y:S05]  /*a120*/  @!P0 NANOSLEEP.SYNCS 0x989680 ;  /* 0x009896800000895d */ /* 0x004fea0003900000 */
[----:B------:R-:W2:Y:S02]  /*a130*/  @!P0 SYNCS.PHASECHK.TRANS64 P0, [R3+URZ+0xb0], R0 ;  /* 0x0000b000030085a7 */ /* 0x000ea400080010ff */
[----:B--2---:R-:W-:Y:S05]  /*a140*/  @!P0 BRA `(.L_x_92) ;  /* 0xfffffffc00f08947 */ /* 0x004fea000383ffff */
[----:B------:R-:W-:Y:S05]  /*a150*/  BRA `(.L_x_187) ;  /* 0xffffffb000d07947 */ /* 0x000fea000383ffff */
.L_x_103:
[----:B-1----:R-:W-:Y:S04]  /*a160*/  MOV R2, UR44 ;  /* 0x0000002c00027c02 */ /* 0x002fe80008000f00 */
[----:B------:R1:W2:Y:S03]  /*a170*/  SYNCS.PHASECHK.TRANS64.TRYWAIT P1, [R2+URZ+0x60], R3 ;  /* 0x00006003020075a7 */ /* 0x0002a600080211ff */
[----:B--2---:R-:W-:Y:S05]  /*a180*/  @!P1 NANOSLEEP.SYNCS 0x989680 ;  /* 0x009896800000995d */ /* 0x004fea0003900000 */
[----:B------:R-:W2:Y:S02]  /*a190*/  @!P1 SYNCS.PHASECHK.TRANS64 P1, [R2+URZ+0x60], R3 ;  /* 0x00006003020095a7 */ /* 0x000ea400080210ff */
[----:B--2---:R-:W-:Y:S05]  /*a1a0*/  @!P1 BRA `(.L_x_103) ;  /* 0xfffffffc00ec9947 */ /* 0x004fea000383ffff */
[----:B------:R-:W-:Y:S05]  /*a1b0*/  BRA `(.L_x_102) ;  /* 0xffffffc000407947 */ /* 0x000fea000383ffff */
.L_x_105:
[----:B-1----:R1:W4:Y:S02]  /*a1c0*/  SYNCS.PHASECHK.TRANS64.TRYWAIT P0, [R99+URZ+0xd0], R0 ;  /* 0x0000d000630075a7 */ /* 0x00232400080011ff */
[----:B----4-:R-:W-:Y:S05]  /*a1d0*/  @!P0 NANOSLEEP.SYNCS 0x989680 ;  /* 0x009896800000895d */ /* 0x010fea0003900000 */
[----:B------:R-:W4:Y:S02]  /*a1e0*/  @!P0 SYNCS.PHASECHK.TRANS64 P0, [R99+URZ+0xd0], R0 ;  /* 0x0000d000630085a7 */ /* 0x000f2400080010ff */
[----:B----4-:R-:W-:Y:S05]  /*a1f0*/  @!P0 BRA `(.L_x_105) ;  /* 0xfffffffc00f08947 */ /* 0x010fea000383ffff */
[----:B------:R-:W-:Y:S05]  /*a200*/  BRA `(.L_x_104) ;  /* 0xffffffc000687947 */ /* 0x000fea000383ffff */
.L_x_114:
[----:B---3--:R3:W4:Y:S02]  /*a210*/  SYNCS.PHASECHK.TRANS64.TRYWAIT P0, [R3+URZ+0x60], R0 ;  /* 0x00006000030075a7 */ /* 0x00872400080011ff */
[----:B----4-:R-:W-:Y:S05]  /*a220*/  @!P0 NANOSLEEP.SYNCS 0x989680 ;  /* 0x009896800000895d */ /* 0x010fea0003900000 */
[----:B------:R-:W4:Y:S02]  /*a230*/  @!P0 SYNCS.PHASECHK.TRANS64 P0, [R3+URZ+0x60], R0 ;  /* 0x00006000030085a7 */ /* 0x000f2400080010ff */
[----:B----4-:R-:W-:Y:S05]  /*a240*/  @!P0 BRA `(.L_x_114) ;  /* 0xfffffffc00f08947 */ /* 0x010fea000383ffff */
[----:B------:R-:W-:Y:S05]  /*a250*/  BRA `(.L_x_113) ;  /* 0xffffffcc00447947 */ /* 0x000fea000383ffff */
.L_x_122:
[----:B---3--:R3:W4:Y:S02]  /*a260*/  SYNCS.PHASECHK.TRANS64.TRYWAIT P0, [R62+URZ+0x60], R5 ;  /* 0x000060053e0075a7 */ /* 0x00872400080011ff */
[----:B----4-:R-:W-:Y:S05]  /*a270*/  @!P0 NANOSLEEP.SYNCS 0x989680 ;  /* 0x009896800000895d */ /* 0x010fea0003900000 */
[----:B------:R-:W4:Y:S02]  /*a280*/  @!P0 SYNCS.PHASECHK.TRANS64 P0, [R62+URZ+0x60], R5 ;  /* 0x000060053e0085a7 */ /* 0x000f2400080010ff */
[----:B----4-:R-:W-:Y:S05]  /*a290*/  @!P0 BRA `(.L_x_122) ;  /* 0xfffffffc00f08947 */ /* 0x010fea000383ffff */
[----:B------:R-:W-:Y:S05]  /*a2a0*/  BRA `(.L_x_121) ;  /* 0xffffffd800487947 */ /* 0x000fea000383ffff */
.L_x_130:
[----:B---3--:R3:W4:Y:S02]  /*a2b0*/  SYNCS.PHASECHK.TRANS64.TRYWAIT P0, [R62+URZ+0x60], R5 ;  /* 0x000060053e0075a7 */ /* 0x00872400080011ff */
[----:B----4-:R-:W-:Y:S05]  /*a2c0*/  @!P0 NANOSLEEP.SYNCS 0x989680 ;  /* 0x009896800000895d */ /* 0x010fea0003900000 */
[----:B------:R-:W4:Y:S02]  /*a2d0*/  @!P0 SYNCS.PHASECHK.TRANS64 P0, [R62+URZ+0x60], R5 ;  /* 0x000060053e0085a7 */ /* 0x000f2400080010ff */
[----:B----4-:R-:W-:Y:S05]  /*a2e0*/  @!P0 BRA `(.L_x_130) ;  /* 0xfffffffc00f08947 */ /* 0x010fea000383ffff */
[----:B------:R-:W-:Y:S05]  /*a2f0*/  BRA `(.L_x_129) ;  /* 0xffffffe4004c7947 */ /* 0x000fea000383ffff */
        .weak           $__internal_0_$__cuda_sm10x_tcgen05_guardrail_trap_col_being_dealloced_not_returned_by_alloc
        .type           $__internal_0_$__cuda_sm10x_tcgen05_guardrail_trap_col_being_dealloced_not_returned_by_alloc,@function
        .size           $__internal_0_$__cuda_sm10x_tcgen05_guardrail_trap_col_being_dealloced_not_returned_by_alloc,($__internal_1_$__cuda_sm10x_tcgen05_guardrail_trap_phase_invalid_during_alloc - $__internal_0_$__cuda_sm10x_tcgen05_guardrail_trap_col_being_dealloced_not_returned_by_alloc)
$__internal_0_$__cuda_sm10x_tcgen05_guardrail_trap_col_being_dealloced_not_returned_by_alloc:
[----:B------:R-:W-:Y:S05]  /*a300*/  BPT.TRAP 0x1 ;  /* 0x000000040000795c */ /* 0x000fea0000300000 */
[----:B------:R-:W-:-:S04]  /*a310*/  HFMA2 R3, -RZ, RZ, 0, 0 ;  /* 0x00000000ff037431 */ /* 0x000fc800000001ff */
[----:B------:R-:W-:Y:S05]  /*a320*/  RET.REL.NODEC R2 `(_ZN7cutlass13device_kernelINS_4gemm6kernel13GemmUniversalIN4cute5tupleIJiiiiEEENS1_10collective13CollectiveMmaINS1_35MainloopSm100TmaUmmaWarpSpecializedILi6ELi2ELi4ENS5_IJNS4_1CILi1EEENSA_ILi4EEESB_EEEEENS5_IJNSA_ILi128EEESF_NSA_ILi64EEEEEENS_6half_tENS5_IJlSB_lEEESI_NS5_IJSB_llEEENS4_8TiledMMAINS4_8MMA_AtomIJNS4_20SM100_MMA_F16BF16_SSISI_SI_fLi128ELi128ELNS4_4UMMA5MajorE0ELSP_1ELNSO_7ScaleInE0ELSQ_0EEEEEENS4_6LayoutINS5_IJSB_SB_SB_EEENS5_IJNSA_ILi0EEESV_SV_EEEEENS5_IJNS4_10UnderscoreESY_SY_EEEEENS4_23SM90_TMA_LOAD_MULTICASTENS4_14ComposedLayoutINS4_7SwizzleILi3ELi4ELi3EEENS4_18smem_ptr_flag_bitsILi16EEENST_INS5_IJNSA_ILi8EEESG_EEENS5_IJSG_SB_EEEEEEEvNS4_8identityENS4_13SM90_TMA_LOADENS12_IS14_S16_NST_INS5_IJSG_S17_EEENS5_IJSB_SG_EEEEEEEvS1C_EENS_8epilogue10collective18CollectiveEpilogueINS1J_23Sm100TmaWarpSpecializedILi4ELi2ELi32ELb1ELb0EEEJSH_NS5_IJNST_ISF_SB_EENST_INSA_ILi32EEESB_EEEEESI_SJ_SI_SJ_NS1J_6fusion15FusionCallbacksIS1N_NS1S_17LinearCombinationISI_fSI_fLNS_15FloatRoundStyleE2EEESH_S1R_JEEENS4_5SM1004TMEM4LOAD26SM100_TMEM_LOAD_32dp32b32xES1D_NS12_INS13_ILi2ELi4ELi3EEES16_NST_INS5_IJS17_S1P_EEENS5_IJS1P_SB_EEEEEEENS4_39AutoVectorizingCopyWithAssumedAlignmentILi128EEENS4_14SM90_TMA_STOREES26_S28_S28_EEEvvEEEEvNT_6ParamsE) ;  /* 0xffffff5c02347950 */ /* 0x000fea0003c3ffff */
        .weak           $__internal_1_$__cuda_sm10x_tcgen05_guardrail_trap_phase_invalid_during_alloc
        .type           $__internal_1_$__cuda_sm10x_tcgen05_guardrail_trap_phase_invalid_during_alloc,@function
        .size           $__internal_1_$__cuda_sm10x_tcgen05_guardrail_trap_phase_invalid_during_alloc,($__internal_2_$__cuda_sm10x_tcgen05_guardrail_trap_unallocated_columns_being_dealloced - $__internal_1_$__cuda_sm10x_tcgen05_guardrail_trap_phase_invalid_during_alloc)
$__internal_1_$__cuda_sm10x_tcgen05_guardrail_trap_phase_invalid_during_alloc:
[----:B------:R-:W-:Y:S05]  /*a330*/  BPT.TRAP 0x1 ;  /* 0x000000040000795c */ /* 0x000fea0000300000 */
[----:B------:R-:W-:-:S04]  /*a340*/  MOV R5, 0x0 ;  /* 0x0000000000057802 */ /* 0x000fc80000000f00 */
[----:B------:R-:W-:Y:S05]  /*a350*/  RET.REL.NODEC R4 `(_ZN7cutlass13device_kernelINS_4gemm6kernel13GemmUniversalIN4cute5tupleIJiiiiEEENS1_10collective13CollectiveMmaINS1_35MainloopSm100TmaUmmaWarpSpecializedILi6ELi2ELi4ENS5_IJNS4_1CILi1EEENSA_ILi4EEESB_EEEEENS5_IJNSA_ILi128EEESF_NSA_ILi64EEEEEENS_6half_tENS5_IJlSB_lEEESI_NS5_IJSB_llEEENS4_8TiledMMAINS4_8MMA_AtomIJNS4_20SM100_MMA_F16BF16_SSISI_SI_fLi128ELi128ELNS4_4UMMA5MajorE0ELSP_1ELNSO_7ScaleInE0ELSQ_0EEEEEENS4_6LayoutINS5_IJSB_SB_SB_EEENS5_IJNSA_ILi0EEESV_SV_EEEEENS5_IJNS4_10UnderscoreESY_SY_EEEEENS4_23SM90_TMA_LOAD_MULTICASTENS4_14ComposedLayoutINS4_7SwizzleILi3ELi4ELi3EEENS4_18smem_ptr_flag_bitsILi16EEENST_INS5_IJNSA_ILi8EEESG_EEENS5_IJSG_SB_EEEEEEEvNS4_8identityENS4_13SM90_TMA_LOADENS12_IS14_S16_NST_INS5_IJSG_S17_EEENS5_IJSB_SG_EEEEEEEvS1C_EENS_8epilogue10collective18CollectiveEpilogueINS1J_23Sm100TmaWarpSpecializedILi4ELi2ELi32ELb1ELb0EEEJSH_NS5_IJNST_ISF_SB_EENST_INSA_ILi32EEESB_EEEEESI_SJ_SI_SJ_NS1J_6fusion15FusionCallbacksIS1N_NS1S_17LinearCombinationISI_fSI_fLNS_15FloatRoundStyleE2EEESH_S1R_JEEENS4_5SM1004TMEM4LOAD26SM100_TMEM_LOAD_32dp32b32xES1D_NS12_INS13_ILi2ELi4ELi3EEES16_NST_INS5_IJS17_S1P_EEENS5_IJS1P_SB_EEEEEEENS4_39AutoVectorizingCopyWithAssumedAlignmentILi128EEENS4_14SM90_TMA_STOREES26_S28_S28_EEEvvEEEEvNT_6ParamsE) ;  /* 0xffffff5c04287950 */ /* 0x000fea0003c3ffff */
        .weak           $__internal_2_$__cuda_sm10x_tcgen05_guardrail_trap_unallocated_columns_being_dealloced
        .type           $__internal_2_$__cuda_sm10x_tcgen05_guardrail_trap_unallocated_columns_being_dealloced,@function
        .size           $__internal_2_$__cuda_sm10x_tcgen05_guardrail_trap_unallocated_columns_being_dealloced,(.L_x_189 - $__internal_2_$__cuda_sm10x_tcgen05_guardrail_trap_unallocated_columns_being_dealloced)
$__internal_2_$__cuda_sm10x_tcgen05_guardrail_trap_unallocated_columns_being_dealloced:
[----:B------:R-:W-:Y:S05]  /*a360*/  BPT.TRAP 0x1 ;  /* 0x000000040000795c */ /* 0x000fea0000300000 */
[----:B------:R-:W-:-:S04]  /*a370*/  HFMA2 R3, -RZ, RZ, 0, 0 ;  /* 0x00000000ff037431 */ /* 0x000fc800000001ff */
[----:B------:R-:W-:Y:S05]  /*a380*/  RET.REL.NODEC R2 `(_ZN7cutlass13device_kernelINS_4gemm6kernel13GemmUniversalIN4cute5tupleIJiiiiEEENS1_10collective13CollectiveMmaINS1_35MainloopSm100TmaUmmaWarpSpecializedILi6ELi2ELi4ENS5_IJNS4_1CILi1EEENSA_ILi4EEESB_EEEEENS5_IJNSA_ILi128EEESF_NSA_ILi64EEEEEENS_6half_tENS5_IJlSB_lEEESI_NS5_IJSB_llEEENS4_8TiledMMAINS4_8MMA_AtomIJNS4_20SM100_MMA_F16BF16_SSISI_SI_fLi128ELi128ELNS4_4UMMA5MajorE0ELSP_1ELNSO_7ScaleInE0ELSQ_0EEEEEENS4_6LayoutINS5_IJSB_SB_SB_EEENS5_IJNSA_ILi0EEESV_SV_EEEEENS5_IJNS4_10UnderscoreESY_SY_EEEEENS4_23SM90_TMA_LOAD_MULTICASTENS4_14ComposedLayoutINS4_7SwizzleILi3ELi4ELi3EEENS4_18smem_ptr_flag_bitsILi16EEENST_INS5_IJNSA_ILi8EEESG_EEENS5_IJSG_SB_EEEEEEEvNS4_8identityENS4_13SM90_TMA_LOADENS12_IS14_S16_NST_INS5_IJSG_S17_EEENS5_IJSB_SG_EEEEEEEvS1C_EENS_8epilogue10collective18CollectiveEpilogueINS1J_23Sm100TmaWarpSpecializedILi4ELi2ELi32ELb1ELb0EEEJSH_NS5_IJNST_ISF_SB_EENST_INSA_ILi32EEESB_EEEEESI_SJ_SI_SJ_NS1J_6fusion15FusionCallbacksIS1N_NS1S_17LinearCombinationISI_fSI_fLNS_15FloatRoundStyleE2EEESH_S1R_JEEENS4_5SM1004TMEM4LOAD26SM100_TMEM_LOAD_32dp32b32xES1D_NS12_INS13_ILi2ELi4ELi3EEES16_NST_INS5_IJS17_S1P_EEENS5_IJS1P_SB_EEEEEEENS4_39AutoVectorizingCopyWithAssumedAlignmentILi128EEENS4_14SM90_TMA_STOREES26_S28_S28_EEEvvEEEEvNT_6ParamsE) ;  /* 0xffffff5c021c7950 */ /* 0x000fea0003c3ffff */
.L_x_188:
[----:B------:R-:W-:-:S00]  /*a390*/  BRA `(.L_x_188) ;  /* 0xfffffffc00fc7947 */ /* 0x000fc0000383ffff */
[----:B------:R-:W-:-:S00]  /*a3a0*/  NOP ;  /* 0x0000000000007918 */ /* 0x000fc00000000000 */
        /* <DEDUP_REMOVED lines=13> */
.L_x_189:


//--------------------- .nv.global.init           --------------------------
	.section	.nv.global.init,"aw",@progbits
.nv.global.init:
	.type		$str$27,@object
	.size		$str$27,($str$28 - $str$27)
$str$27:
        /*0000*/ 	.byte	0x28, 0x61, 0x64, 0x64, 0x72, 0x65, 0x73, 0x73, 0x20, 0x26, 0x20, 0x6d, 0x61, 0x73, 0x6b, 0x29
        /*0010*/ 	.byte	0x20, 0x3d, 0x3d, 0x20, 0x30, 0x00
	.type		$str$28,@object
	.size		$str$28,($str$26 - $str$28)
$str$28:
        /*0016*/ 	.byte	0x2f, 0x74, 0x6d, 0x70, 0x2f, 0x63, 0x75, 0x74, 0x6c, 0x61, 0x73, 0x73, 0x5f, 0x73, 0x77, 0x65
        /*0026*/ 	.byte	0x65, 0x70, 0x5f, 0x73, 0x72, 0x63, 0x2f, 0x69, 0x6e, 0x63, 0x6c, 0x75, 0x64, 0x65, 0x2f, 0x63
        /*0036*/ 	.byte	0x75, 0x74, 0x65, 0x2f, 0x70, 0x6f, 0x69, 0x6e, 0x74, 0x65, 0x72, 0x5f, 0x66, 0x6c, 0x61, 0x67
        /*0046*/ 	.byte	0x67, 0x65, 0x64, 0x2e, 0x68, 0x70, 0x70, 0x00
	.type		$str$26,@object
	.size		$str$26,($str$25 - $str$26)
$str$26:
        /*004e*/ 	.byte	0x2f, 0x74, 0x6d, 0x70, 0x2f, 0x63, 0x75, 0x74, 0x6c, 0x61, 0x73, 0x73, 0x5f, 0x73, 0x77, 0x65
        /*005e*/ 	.byte	0x65, 0x70, 0x5f, 0x73, 0x72, 0x63, 0x2f, 0x69, 0x6e, 0x63, 0x6c, 0x75, 0x64, 0x65, 0x2f, 0x63
        /*006e*/ 	.byte	0x75, 0x74, 0x65, 0x2f, 0x61, 0x74, 0x6f, 0x6d, 0x2f, 0x63, 0x6f, 0x70, 0x79, 0x5f, 0x74, 0x72
        /*007e*/ 	.byte	0x61, 0x69, 0x74, 0x73, 0x5f, 0x73, 0x6d, 0x31, 0x30, 0x30, 0x2e, 0x68, 0x70, 0x70, 0x00
	.type		$str$25,@object
	.size		$str$25,(__unnamed_1 - $str$25)
$str$25:
        /*008d*/ 	.byte	0x28, 0x28, 0x75, 0x69, 0x6e, 0x74, 0x33, 0x32, 0x5f, 0x74, 0x28, 0x74, 0x68, 0x72, 0x65, 0x61
        /*009d*/ 	.byte	0x64, 0x49, 0x64, 0x78, 0x2e, 0x78, 0x29, 0x20, 0x2f, 0x20, 0x33, 0x32, 0x29, 0x20, 0x25, 0x20
        /*00ad*/ 	.byte	0x34, 0x29, 0x20, 0x3d, 0x3d, 0x20, 0x28, 0x28, 0x28, 0x74, 0x6d, 0x65, 0x6d, 0x5f, 0x61, 0x64
        /*00bd*/ 	.byte	0x64, 0x72, 0x20, 0x3e, 0x3e, 0x20, 0x31, 0x36, 0x29, 0x20, 0x2f, 0x20, 0x33, 0x32, 0x29, 0x20
        /*00cd*/ 	.byte	0x25, 0x20, 0x34, 0x29, 0x00
	.type		__unnamed_1,@object
	.size		__unnamed_1,(__unnamed_2 - __unnamed_1)
__unnamed_1:
        /*00d2*/ 	.byte	0x61, 0x75, 0x74, 0x6f, 0x20, 0x63, 0x75, 0x74, 0x65, 0x3a, 0x3a, 0x61, 0x73, 0x5f, 0x70, 0x6f
        /* <DEDUP_REMOVED lines=24> */
        /*0262*/ 	.byte	0x3e, 0x3e, 0x3e, 0x3e, 0x5d, 0x00
	.type		__unnamed_2,@object
	.size		__unnamed_2,(.L_2 - __unnamed_2)
__unnamed_2:
        /* <DEDUP_REMOVED lines=42> */
        /*0508*/ 	.byte	0x3e, 0x3e, 0x5d, 0x00
.L_2:


//--------------------- .nv.shared._ZN7cutlass13device_kernelINS_4gemm6kernel13GemmUniversalIN4cute5tupleIJiiiiEEENS1_10collective13CollectiveMmaINS1_35MainloopSm100TmaUmmaWarpSpecializedILi6ELi2ELi4ENS5_IJNS4_1CILi1EEENSA_ILi4EEESB_EEEEENS5_IJNSA_ILi128EEESF_NSA_ILi64EEEEEENS_6half_tENS5_IJlSB_lEEESI_NS5_IJSB_llEEENS4_8TiledMMAINS4_8MMA_AtomIJNS4_20SM100_MMA_F16BF16_SSISI_SI_fLi128ELi128ELNS4_4UMMA5MajorE0ELSP_1ELNSO_7ScaleInE0ELSQ_0EEEEEENS4_6LayoutINS5_IJSB_SB_SB_EEENS5_IJNSA_ILi0EEESV_SV_EEEEENS5_IJNS4_10UnderscoreESY_SY_EEEEENS4_23SM90_TMA_LOAD_MULTICASTENS4_14ComposedLayoutINS4_7SwizzleILi3ELi4ELi3EEENS4_18smem_ptr_flag_bitsILi16EEENST_INS5_IJNSA_ILi8EEESG_EEENS5_IJSG_SB_EEEEEEEvNS4_8identityENS4_13SM90_TMA_LOADENS12_IS14_S16_NST_INS5_IJSG_S17_EEENS5_IJSB_SG_EEEEEEEvS1C_EENS_8epilogue10collective18CollectiveEpilogueINS1J_23Sm100TmaWarpSpecializedILi4ELi2ELi32ELb1ELb0EEEJSH_NS5_IJNST_ISF_SB_EENST_INSA_ILi32EEESB_EEEEESI_SJ_SI_SJ_NS1J_6fusion15FusionCallbacksIS1N_NS1S_17LinearCombinationISI_fSI_fLNS_15FloatRoundStyleE2EEESH_S1R_JEEENS4_5SM1004TMEM4LOAD26SM100_TMEM_LOAD_32dp32b32xES1D_NS12_INS13_ILi2ELi4ELi3EEES16_NST_INS5_IJS17_S1P_EEENS5_IJS1P_SB_EEEEEEENS4_39AutoVectorizingCopyWithAssumedAlignmentILi128EEENS4_14SM90_TMA_STOREES26_S28_S28_EEEvvEEEEvNT_6ParamsE --------------------------
	.section	.nv.shared._ZN7cutlass13device_kernelINS_4gemm6kernel13GemmUniversalIN4cute5tupleIJiiiiEEENS1_10collective13CollectiveMmaINS1_35MainloopSm100TmaUmmaWarpSpecializedILi6ELi2ELi4ENS5_IJNS4_1CILi1EEENSA_ILi4EEESB_EEEEENS5_IJNSA_ILi128EEESF_NSA_ILi64EEEEEENS_6half_tENS5_IJlSB_lEEESI_NS5_IJSB_llEEENS4_8TiledMMAINS4_8MMA_AtomIJNS4_20SM100_MMA_F16BF16_SSISI_SI_fLi128ELi128ELNS4_4UMMA5MajorE0ELSP_1ELNSO_7ScaleInE0ELSQ_0EEEEEENS4_6LayoutINS5_IJSB_SB_SB_EEENS5_IJNSA_ILi0EEESV_SV_EEEEENS5_IJNS4_10UnderscoreESY_SY_EEEEENS4_23SM90_TMA_LOAD_MULTICASTENS4_14ComposedLayoutINS4_7SwizzleILi3ELi4ELi3EEENS4_18smem_ptr_flag_bitsILi16EEENST_INS5_IJNSA_ILi8EEESG_EEENS5_IJSG_SB_EEEEEEEvNS4_8identityENS4_13SM90_TMA_LOADENS12_IS14_S16_NST_INS5_IJSG_S17_EEENS5_IJSB_SG_EEEEEEEvS1C_EENS_8epilogue10collective18CollectiveEpilogueINS1J_23Sm100TmaWarpSpecializedILi4ELi2ELi32ELb1ELb0EEEJSH_NS5_IJNST_ISF_SB_EENST_INSA_ILi32EEESB_EEEEESI_SJ_SI_SJ_NS1J_6fusion15FusionCallbacksIS1N_NS1S_17LinearCombinationISI_fSI_fLNS_15FloatRoundStyleE2EEESH_S1R_JEEENS4_5SM1004TMEM4LOAD26SM100_TMEM_LOAD_32dp32b32xES1D_NS12_INS13_ILi2ELi4ELi3EEES16_NST_INS5_IJS17_S1P_EEENS5_IJS1P_SB_EEEEEEENS4_39AutoVectorizingCopyWithAssumedAlignmentILi128EEENS4_14SM90_TMA_STOREES26_S28_S28_EEEvvEEEEvNT_6ParamsE,"aw",@nobits
	.sectionflags	@""
	.align	16
	.zero		1024


//--------------------- .nv.shared.reserved.0     --------------------------
	.section	.nv.shared.reserved.0,"aw",@nobits
	.weak		__nv_reservedSMEM_offset_0_alias
	.size		__nv_reservedSMEM_offset_0_alias, 0, 64
	.other		__nv_reservedSMEM_offset_0_alias,@"STO_CUDA_RESERVED_SHARED STV_DEFAULT"
__nv_reservedSMEM_offset_0_alias:
	.zero		0
.nv.shared.reserved.0:
	.zero		64
	.weak		__nv_reservedSMEM_tcgen05_partition
	.type		__nv_reservedSMEM_tcgen05_partition,@object
	.size		__nv_reservedSMEM_tcgen05_partition,(.L_0 - __nv_reservedSMEM_tcgen05_partition)
__nv_reservedSMEM_tcgen05_partition:
	.zero		32
.L_0:


//--------------------- .nv.global                --------------------------
	.section	.nv.global,"aw",@nobits
.nv.global:
	.type		_ZN40_INTERNAL_85ec05ec_4_k_cu_c4530bf2_283404cute1_E,@object
	.size		_ZN40_INTERNAL_85ec05ec_4_k_cu_c4530bf2_283404cute1_E,(_ZN40_INTERNAL_85ec05ec_4_k_cu_c4530bf2_283404cuda3std3__45__cpo6cbeginE - _ZN40_INTERNAL_85ec05ec_4_k_cu_c4530bf2_283404cute1_E)
_ZN40_INTERNAL_85ec05ec_4_k_cu_c4530bf2_283404cute1_E:
	.zero		1
	.type		_ZN40_INTERNAL_85ec05ec_4_k_cu_c4530bf2_283404cuda3std3__45__cpo6cbeginE,@object
	.size		_ZN40_INTERNAL_85ec05ec_4_k_cu_c4530bf2_283404cuda3std3__45__cpo6cbeginE,(_ZN40_INTERNAL_85ec05ec_4_k_cu_c4530bf2_283404cuda3std3__48in_placeE - _ZN40_INTERNAL_85ec05ec_4_k_cu_c4530bf2_283404cuda3std3__45__cpo6cbeginE)
_ZN40_INTERNAL_85ec05ec_4_k_cu_c4530bf2_283404cuda3std3__45__cpo6cbeginE:
	.zero		1
	.type		_ZN40_INTERNAL_85ec05ec_4_k_cu_c4530bf2_283404cuda3std3__48in_placeE,@object
	.size		_ZN40_INTERNAL_85ec05ec_4_k_cu_c4530bf2_283404cuda3std3__48in_placeE,(_ZN40_INTERNAL_85ec05ec_4_k_cu_c4530bf2_283404cuda3std6ranges3__45__cpo9iter_moveE - _ZN40_INTERNAL_85ec05ec_4_k_cu_c4530bf2_283404cuda3std3__48in_placeE)
_ZN40_INTERNAL_85ec05ec_4_k_cu_c4530bf2_283404cuda3std3__48in_placeE:
	.zero		1
	.type		_ZN40_INTERNAL_85ec05ec_4_k_cu_c4530bf2_283404cuda3std6ranges3__45__cpo9iter_moveE,@object
	.size		_ZN40_INTERNAL_85ec05ec_4_k_cu_c4530bf2_283404cuda3std6ranges3__45__cpo9iter_moveE,(_ZN40_INTERNAL_85ec05ec_4_k_cu_c4530bf2_283404cuda3std3__45__cpo5beginE - _ZN40_INTERNAL_85ec05ec_4_k_cu_c4530bf2_283404cuda3std6ranges3__45__cpo9iter_moveE)
_ZN40_INTERNAL_85ec05ec_4_k_cu_c4530bf2_283404cuda3std6ranges3__45__cpo9iter_moveE:
	.zero		1
	.type		_ZN40_INTERNAL_85ec05ec_4_k_cu_c4530bf2_283404cuda3std3__45__cpo5beginE,@object
	.size		_ZN40_INTERNAL_85ec05ec_4_k_cu_c4530bf2_283404cuda3std3__45__cpo5beginE,(_ZN40_INTERNAL_85ec05ec_4_k_cu_c4530bf2_283404cuda3std3__442_GLOBAL__N__85ec05ec_4_k_cu_c4530bf2_283406ignoreE - _ZN40_INTERNAL_85ec05ec_4_k_cu_c4530bf2_283404cuda3std3__45__cpo5beginE)
_ZN40_INTERNAL_85ec05ec_4_k_cu_c4530bf2_283404cuda3std3__45__cpo5beginE:
	.zero		1
	.type		_ZN40_INTERNAL_85ec05ec_4_k_cu_c4530bf2_283404cuda3std3__442_GLOBAL__N__85ec05ec_4_k_cu_c4530bf2_283406ignoreE,@object
	.size		_ZN40_INTERNAL_85ec05ec_4_k_cu_c4530bf2_283404cuda3std3__442_GLOBAL__N__85ec05ec_4_k_cu_c4530bf2_283406ignoreE,(_ZN40_INTERNAL_85ec05ec_4_k_cu_c4530bf2_283404cute7productE - _ZN40_INTERNAL_85ec05ec_4_k_cu_c4530bf2_283404cuda3std3__442_GLOBAL__N__85ec05ec_4_k_cu_c4530bf2_283406ignoreE)
_ZN40_INTERNAL_85ec05ec_4_k_cu_c4530bf2_283404cuda3std3__442_GLOBAL__N__85ec05ec_4_k_cu_c4530bf2_283406ignoreE:
	.zero		1
	.type		_ZN40_INTERNAL_85ec05ec_4_k_cu_c4530bf2_283404cute7productE,@object
	.size		_ZN40_INTERNAL_85ec05ec_4_k_cu_c4530bf2_283404cute7productE,(_ZN40_INTERNAL_85ec05ec_4_k_cu_c4530bf2_283404cuda3std3__45__cpo3endE - _ZN40_INTERNAL_85ec05ec_4_k_cu_c4530bf2_283404cute7productE)
_ZN40_INTERNAL_85ec05ec_4_k_cu_c4530bf2_283404cute7productE:
	.zero		1
	.type		_ZN40_INTERNAL_85ec05ec_4_k_cu_c4530bf2_283404cuda3std3__45__cpo3endE,@object
	.size		_ZN40_INTERNAL_85ec05ec_4_k_cu_c4530bf2_283404cuda3std3__45__cpo3endE,(_ZN40_INTERNAL_85ec05ec_4_k_cu_c4530bf2_283404cuda3std3__419piecewise_constructE - _ZN40_INTERNAL_85ec05ec_4_k_cu_c4530bf2_283404cuda3std3__45__cpo3endE)
_ZN40_INTERNAL_85ec05ec_4_k_cu_c4530bf2_283404cuda3std3__45__cpo3endE:
	.zero		1
	.type		_ZN40_INTERNAL_85ec05ec_4_k_cu_c4530bf2_283404cuda3std3__419piecewise_constructE,@object
	.size		_ZN40_INTERNAL_85ec05ec_4_k_cu_c4530bf2_283404cuda3std3__419piecewise_constructE,(_ZN40_INTERNAL_85ec05ec_4_k_cu_c4530bf2_283404cuda3std3__45__cpo4cendE - _ZN40_INTERNAL_85ec05ec_4_k_cu_c4530bf2_283404cuda3std3__419piecewise_constructE)
_ZN40_INTERNAL_85ec05ec_4_k_cu_c4530bf2_283404cuda3std3__419piecewise_constructE:
	.zero		1
	.type		_ZN40_INTERNAL_85ec05ec_4_k_cu_c4530bf2_283404cuda3std3__45__cpo4cendE,@object
	.size		_ZN40_INTERNAL_85ec05ec_4_k_cu_c4530bf2_283404cuda3std3__45__cpo4cendE,(_ZN40_INTERNAL_85ec05ec_4_k_cu_c4530bf2_283404cuda3std6ranges3__45__cpo4swapE - _ZN40_INTERNAL_85ec05ec_4_k_cu_c4530bf2_283404cuda3std3__45__cpo4cendE)
_ZN40_INTERNAL_85ec05ec_4_k_cu_c4530bf2_283404cuda3std3__45__cpo4cendE:
	.zero		1
	.type		_ZN40_INTERNAL_85ec05ec_4_k_cu_c4530bf2_283404cuda3std6ranges3__45__cpo4swapE,@object
	.size		_ZN40_INTERNAL_85ec05ec_4_k_cu_c4530bf2_283404cuda3std6ranges3__45__cpo4swapE,(.L_10 - _ZN40_INTERNAL_85ec05ec_4_k_cu_c4530bf2_283404cuda3std6ranges3__45__cpo4swapE)
_ZN40_INTERNAL_85ec05ec_4_k_cu_c4530bf2_283404cuda3std6ranges3__45__cpo4swapE:
	.zero		1
.L_10:


//--------------------- .nv.constant0._ZN7cutlass13device_kernelINS_4gemm6kernel13GemmUniversalIN4cute5tupleIJiiiiEEENS1_10collective13CollectiveMmaINS1_35MainloopSm100TmaUmmaWarpSpecializedILi6ELi2ELi4ENS5_IJNS4_1CILi1EEENSA_ILi4EEESB_EEEEENS5_IJNSA_ILi128EEESF_NSA_ILi64EEEEEENS_6half_tENS5_IJlSB_lEEESI_NS5_IJSB_llEEENS4_8TiledMMAINS4_8MMA_AtomIJNS4_20SM100_MMA_F16BF16_SSISI_SI_fLi128ELi128ELNS4_4UMMA5MajorE0ELSP_1ELNSO_7ScaleInE0ELSQ_0EEEEEENS4_6LayoutINS5_IJSB_SB_SB_EEENS5_IJNSA_ILi0EEESV_SV_EEEEENS5_IJNS4_10UnderscoreESY_SY_EEEEENS4_23SM90_TMA_LOAD_MULTICASTENS4_14ComposedLayoutINS4_7SwizzleILi3ELi4ELi3EEENS4_18smem_ptr_flag_bitsILi16EEENST_INS5_IJNSA_ILi8EEESG_EEENS5_IJSG_SB_EEEEEEEvNS4_8identityENS4_13SM90_TMA_LOADENS12_IS14_S16_NST_INS5_IJSG_S17_EEENS5_IJSB_SG_EEEEEEEvS1C_EENS_8epilogue10collective18CollectiveEpilogueINS1J_23Sm100TmaWarpSpecializedILi4ELi2ELi32ELb1ELb0EEEJSH_NS5_IJNST_ISF_SB_EENST_INSA_ILi32EEESB_EEEEESI_SJ_SI_SJ_NS1J_6fusion15FusionCallbacksIS1N_NS1S_17LinearCombinationISI_fSI_fLNS_15FloatRoundStyleE2EEESH_S1R_JEEENS4_5SM1004TMEM4LOAD26SM100_TMEM_LOAD_32dp32b32xES1D_NS12_INS13_ILi2ELi4ELi3EEES16_NST_INS5_IJS17_S1P_EEENS5_IJS1P_SB_EEEEEEENS4_39AutoVectorizingCopyWithAssumedAlignmentILi128EEENS4_14SM90_TMA_STOREES26_S28_S28_EEEvvEEEEvNT_6ParamsE --------------------------
	.section	.nv.constant0._ZN7cutlass13device_kernelINS_4gemm6kernel13GemmUniversalIN4cute5tupleIJiiiiEEENS1_10collective13CollectiveMmaINS1_35MainloopSm100TmaUmmaWarpSpecializedILi6ELi2ELi4ENS5_IJNS4_1CILi1EEENSA_ILi4EEESB_EEEEENS5_IJNSA_ILi128EEESF_NSA_ILi64EEEEEENS_6half_tENS5_IJlSB_lEEESI_NS5_IJSB_llEEENS4_8TiledMMAINS4_8MMA_AtomIJNS4_20SM100_MMA_F16BF16_SSISI_SI_fLi128ELi128ELNS4_4UMMA5MajorE0ELSP_1ELNSO_7ScaleInE0ELSQ_0EEEEEENS4_6LayoutINS5_IJSB_SB_SB_EEENS5_IJNSA_ILi0EEESV_SV_EEEEENS5_IJNS4_10UnderscoreESY_SY_EEEEENS4_23SM90_TMA_LOAD_MULTICASTENS4_14ComposedLayoutINS4_7SwizzleILi3ELi4ELi3EEENS4_18smem_ptr_flag_bitsILi16EEENST_INS5_IJNSA_ILi8EEESG_EEENS5_IJSG_SB_EEEEEEEvNS4_8identityENS4_13SM90_TMA_LOADENS12_IS14_S16_NST_INS5_IJSG_S17_EEENS5_IJSB_SG_EEEEEEEvS1C_EENS_8epilogue10collective18CollectiveEpilogueINS1J_23Sm100TmaWarpSpecializedILi4ELi2ELi32ELb1ELb0EEEJSH_NS5_IJNST_ISF_SB_EENST_INSA_ILi32EEESB_EEEEESI_SJ_SI_SJ_NS1J_6fusion15FusionCallbacksIS1N_NS1S_17LinearCombinationISI_fSI_fLNS_15FloatRoundStyleE2EEESH_S1R_JEEENS4_5SM1004TMEM4LOAD26SM100_TMEM_LOAD_32dp32b32xES1D_NS12_INS13_ILi2ELi4ELi3EEES16_NST_INS5_IJS17_S1P_EEENS5_IJS1P_SB_EEEEEEENS4_39AutoVectorizingCopyWithAssumedAlignmentILi128EEENS4_14SM90_TMA_STOREES26_S28_S28_EEEvvEEEEvNT_6ParamsE,"a",@progbits
	.sectionflags	@""
	.align	4
.nv.constant0._ZN7cutlass13device_kernelINS_4gemm6kernel13GemmUniversalIN4cute5tupleIJiiiiEEENS1_10collective13CollectiveMmaINS1_35MainloopSm100TmaUmmaWarpSpecializedILi6ELi2ELi4ENS5_IJNS4_1CILi1EEENSA_ILi4EEESB_EEEEENS5_IJNSA_ILi128EEESF_NSA_ILi64EEEEEENS_6half_tENS5_IJlSB_lEEESI_NS5_IJSB_llEEENS4_8TiledMMAINS4_8MMA_AtomIJNS4_20SM100_MMA_F16BF16_SSISI_SI_fLi128ELi128ELNS4_4UMMA5MajorE0ELSP_1ELNSO_7ScaleInE0ELSQ_0EEEEEENS4_6LayoutINS5_IJSB_SB_SB_EEENS5_IJNSA_ILi0EEESV_SV_EEEEENS5_IJNS4_10UnderscoreESY_SY_EEEEENS4_23SM90_TMA_LOAD_MULTICASTENS4_14ComposedLayoutINS4_7SwizzleILi3ELi4ELi3EEENS4_18smem_ptr_flag_bitsILi16EEENST_INS5_IJNSA_ILi8EEESG_EEENS5_IJSG_SB_EEEEEEEvNS4_8identityENS4_13SM90_TMA_LOADENS12_IS14_S16_NST_INS5_IJSG_S17_EEENS5_IJSB_SG_EEEEEEEvS1C_EENS_8epilogue10collective18CollectiveEpilogueINS1J_23Sm100TmaWarpSpecializedILi4ELi2ELi32ELb1ELb0EEEJSH_NS5_IJNST_ISF_SB_EENST_INSA_ILi32EEESB_EEEEESI_SJ_SI_SJ_NS1J_6fusion15FusionCallbacksIS1N_NS1S_17LinearCombinationISI_fSI_fLNS_15FloatRoundStyleE2EEESH_S1R_JEEENS4_5SM1004TMEM4LOAD26SM100_TMEM_LOAD_32dp32b32xES1D_NS12_INS13_ILi2ELi4ELi3EEES16_NST_INS5_IJS17_S1P_EEENS5_IJS1P_SB_EEEEEEENS4_39AutoVectorizingCopyWithAssumedAlignmentILi128EEENS4_14SM90_TMA_STOREES26_S28_S28_EEEvvEEEEvNT_6ParamsE:
	.zero		2944


//--------------------- SYMBOLS --------------------------

	.type		.nv.reservedSmem.offset0,@object
	.size		.nv.reservedSmem.offset0,0x4
	.type		.nv.reservedSmem.cap,@object
	.size		.nv.reservedSmem.cap,0x4
	.type		__assertfail,@function
